	.target	sm_90a

	.elftype	@"ET_EXEC"


//--------------------- .note.nv.tkinfo           --------------------------
	.section	.note.nv.tkinfo,"",@"SHT_NOTE"
	.sectionflags	@"SHF_NOTE_NV_TKINFO"
	.tkinfo
        /*0018*/ 	.word	0x00000002
        /*0030*/ 	.string	""
        /*0030*/ 	.string	"ptxas"
        /*0030*/ 	.string	"Cuda compilation tools, release 13.0, V13.0.88"
        /*0030*/ 	.string	"Build cuda_13.0.r13.0/compiler.36424714_0"
        /*0030*/ 	.string	"-arch sm_90a -m 64 "



//--------------------- .note.nv.cuinfo           --------------------------
	.section	.note.nv.cuinfo,"",@"SHT_NOTE"
	.sectionflags	@"SHF_NOTE_NV_CUINFO"
        /*0018*/ 	.short	0x0002
        /*001a*/ 	.short	0x005a
        /*001c*/ 	.short	0x0082
	.zero		2


//--------------------- .nv.info                  --------------------------
	.section	.nv.info,"",@"SHT_CUDA_INFO"
	.align	4


	//----- nvinfo : EIATTR_REGCOUNT
	.align		4
        /*0000*/ 	.byte	0x04, 0x2f
        /*0002*/ 	.short	(.L_15 - .L_14)
	.align		4
.L_14:
        /*0004*/ 	.word	index@(_ZN7cutlass13device_kernelINS_4gemm6kernel13GemmUniversalIN4cute5tupleIJiiiiEEENS1_10collective13CollectiveMmaINS1_34MainloopSm90TmaGmmaWarpSpecializedILi6ENS5_IJNS4_1CILi2EEENSA_ILi1EEESC_EEENS1_35KernelTmaWarpSpecializedCooperativeEEENS5_IJNSA_ILi128EEESG_NSA_ILi64EEEEEENS_6half_tENS5_IJlSC_lEEESJ_SK_NS4_8TiledMMAINS4_8MMA_AtomIJNS4_4SM904GMMA26MMA_64x128x16_F32F16F16_SSILNSO_5MajorE0ELSQ_0ELNSO_7ScaleInE1ELSR_1EEEEEENS4_6LayoutISD_NS5_IJSC_NSA_ILi0EEESV_EEEEENS5_IJNS4_10UnderscoreESY_SY_EEEEENS4_13SM90_TMA_LOADENS4_14ComposedLayoutINS4_7SwizzleILi3ELi4ELi3EEENS4_18smem_ptr_flag_bitsILi16EEENSU_INS5_IJNSA_ILi8EEESH_EEENS5_IJSH_SC_EEEEEEEvNS4_8identityENS4_23SM90_TMA_LOAD_MULTICASTES1B_vS1C_EENS_8epilogue10collective6detail29Sm90TmaWarpSpecializedAdapterINS1G_15DefaultEpilogueISJ_SK_SK_NS1F_6thread17LinearCombinationISJ_Li1EffLNS1K_9ScaleType4KindE0ELNS_15FloatRoundStyleE2ESJ_EENS1_15EpilogueDefaultEEEEEvvEEEEvNT_6ParamsE)
        /*0008*/ 	.word	0x000000a8


	//----- nvinfo : EIATTR_FRAME_SIZE
	.align		4
.L_15:
        /*000c*/ 	.byte	0x04, 0x11
        /*000e*/ 	.short	(.L_17 - .L_16)
	.align		4
.L_16:
        /*0010*/ 	.word	index@(_ZN7cutlass13device_kernelINS_4gemm6kernel13GemmUniversalIN4cute5tupleIJiiiiEEENS1_10collective13CollectiveMmaINS1_34MainloopSm90TmaGmmaWarpSpecializedILi6ENS5_IJNS4_1CILi2EEENSA_ILi1EEESC_EEENS1_35KernelTmaWarpSpecializedCooperativeEEENS5_IJNSA_ILi128EEESG_NSA_ILi64EEEEEENS_6half_tENS5_IJlSC_lEEESJ_SK_NS4_8TiledMMAINS4_8MMA_AtomIJNS4_4SM904GMMA26MMA_64x128x16_F32F16F16_SSILNSO_5MajorE0ELSQ_0ELNSO_7ScaleInE1ELSR_1EEEEEENS4_6LayoutISD_NS5_IJSC_NSA_ILi0EEESV_EEEEENS5_IJNS4_10UnderscoreESY_SY_EEEEENS4_13SM90_TMA_LOADENS4_14ComposedLayoutINS4_7SwizzleILi3ELi4ELi3EEENS4_18smem_ptr_flag_bitsILi16EEENSU_INS5_IJNSA_ILi8EEESH_EEENS5_IJSH_SC_EEEEEEEvNS4_8identityENS4_23SM90_TMA_LOAD_MULTICASTES1B_vS1C_EENS_8epilogue10collective6detail29Sm90TmaWarpSpecializedAdapterINS1G_15DefaultEpilogueISJ_SK_SK_NS1F_6thread17LinearCombinationISJ_Li1EffLNS1K_9ScaleType4KindE0ELNS_15FloatRoundStyleE2ESJ_EENS1_15EpilogueDefaultEEEEEvvEEEEvNT_6ParamsE)
        /*0014*/ 	.word	0x00000000


	//----- nvinfo : EIATTR_MIN_STACK_SIZE
	.align		4
.L_17:
        /*0018*/ 	.byte	0x04, 0x12
        /*001a*/ 	.short	(.L_19 - .L_18)
	.align		4
.L_18:
        /*001c*/ 	.word	index@(_ZN7cutlass13device_kernelINS_4gemm6kernel13GemmUniversalIN4cute5tupleIJiiiiEEENS1_10collective13CollectiveMmaINS1_34MainloopSm90TmaGmmaWarpSpecializedILi6ENS5_IJNS4_1CILi2EEENSA_ILi1EEESC_EEENS1_35KernelTmaWarpSpecializedCooperativeEEENS5_IJNSA_ILi128EEESG_NSA_ILi64EEEEEENS_6half_tENS5_IJlSC_lEEESJ_SK_NS4_8TiledMMAINS4_8MMA_AtomIJNS4_4SM904GMMA26MMA_64x128x16_F32F16F16_SSILNSO_5MajorE0ELSQ_0ELNSO_7ScaleInE1ELSR_1EEEEEENS4_6LayoutISD_NS5_IJSC_NSA_ILi0EEESV_EEEEENS5_IJNS4_10UnderscoreESY_SY_EEEEENS4_13SM90_TMA_LOADENS4_14ComposedLayoutINS4_7SwizzleILi3ELi4ELi3EEENS4_18smem_ptr_flag_bitsILi16EEENSU_INS5_IJNSA_ILi8EEESH_EEENS5_IJSH_SC_EEEEEEEvNS4_8identityENS4_23SM90_TMA_LOAD_MULTICASTES1B_vS1C_EENS_8epilogue10collective6detail29Sm90TmaWarpSpecializedAdapterINS1G_15DefaultEpilogueISJ_SK_SK_NS1F_6thread17LinearCombinationISJ_Li1EffLNS1K_9ScaleType4KindE0ELNS_15FloatRoundStyleE2ESJ_EENS1_15EpilogueDefaultEEEEEvvEEEEvNT_6ParamsE)
        /*0020*/ 	.word	0x00000000
.L_19:


//--------------------- .nv.compat                --------------------------
	.section	.nv.compat,"",@"SHT_CUDA_COMPAT_INFO"
	.align	4
        /*0000*/ 	.byte	0x02, 0x09, 0x01, 0x00, 0x02, 0x02, 0x04, 0x00, 0x02, 0x05, 0x05, 0x00, 0x03, 0x07, 0x01, 0x01
        /*0010*/ 	.byte	0x02, 0x03, 0x01, 0x00, 0x02, 0x06, 0x01, 0x00, 0x04, 0x0b, 0x08, 0x00, 0x00, 0x00, 0x00, 0x00
        /*0020*/ 	.byte	0x00, 0x00, 0x00, 0x00


//--------------------- .nv.info._ZN7cutlass13device_kernelINS_4gemm6kernel13GemmUniversalIN4cute5tupleIJiiiiEEENS1_10collective13CollectiveMmaINS1_34MainloopSm90TmaGmmaWarpSpecializedILi6ENS5_IJNS4_1CILi2EEENSA_ILi1EEESC_EEENS1_35KernelTmaWarpSpecializedCooperativeEEENS5_IJNSA_ILi128EEESG_NSA_ILi64EEEEEENS_6half_tENS5_IJlSC_lEEESJ_SK_NS4_8TiledMMAINS4_8MMA_AtomIJNS4_4SM904GMMA26MMA_64x128x16_F32F16F16_SSILNSO_5MajorE0ELSQ_0ELNSO_7ScaleInE1ELSR_1EEEEEENS4_6LayoutISD_NS5_IJSC_NSA_ILi0EEESV_EEEEENS5_IJNS4_10UnderscoreESY_SY_EEEEENS4_13SM90_TMA_LOADENS4_14ComposedLayoutINS4_7SwizzleILi3ELi4ELi3EEENS4_18smem_ptr_flag_bitsILi16EEENSU_INS5_IJNSA_ILi8EEESH_EEENS5_IJSH_SC_EEEEEEEvNS4_8identityENS4_23SM90_TMA_LOAD_MULTICASTES1B_vS1C_EENS_8epilogue10collective6detail29Sm90TmaWarpSpecializedAdapterINS1G_15DefaultEpilogueISJ_SK_SK_NS1F_6thread17LinearCombinationISJ_Li1EffLNS1K_9ScaleType4KindE0ELNS_15FloatRoundStyleE2ESJ_EENS1_15EpilogueDefaultEEEEEvvEEEEvNT_6ParamsE --------------------------
	.section	.nv.info._ZN7cutlass13device_kernelINS_4gemm6kernel13GemmUniversalIN4cute5tupleIJiiiiEEENS1_10collective13CollectiveMmaINS1_34MainloopSm90TmaGmmaWarpSpecializedILi6ENS5_IJNS4_1CILi2EEENSA_ILi1EEESC_EEENS1_35KernelTmaWarpSpecializedCooperativeEEENS5_IJNSA_ILi128EEESG_NSA_ILi64EEEEEENS_6half_tENS5_IJlSC_lEEESJ_SK_NS4_8TiledMMAINS4_8MMA_AtomIJNS4_4SM904GMMA26MMA_64x128x16_F32F16F16_SSILNSO_5MajorE0ELSQ_0ELNSO_7ScaleInE1ELSR_1EEEEEENS4_6LayoutISD_NS5_IJSC_NSA_ILi0EEESV_EEEEENS5_IJNS4_10UnderscoreESY_SY_EEEEENS4_13SM90_TMA_LOADENS4_14ComposedLayoutINS4_7SwizzleILi3ELi4ELi3EEENS4_18smem_ptr_flag_bitsILi16EEENSU_INS5_IJNSA_ILi8EEESH_EEENS5_IJSH_SC_EEEEEEEvNS4_8identityENS4_23SM90_TMA_LOAD_MULTICASTES1B_vS1C_EENS_8epilogue10collective6detail29Sm90TmaWarpSpecializedAdapterINS1G_15DefaultEpilogueISJ_SK_SK_NS1F_6thread17LinearCombinationISJ_Li1EffLNS1K_9ScaleType4KindE0ELNS_15FloatRoundStyleE2ESJ_EENS1_15EpilogueDefaultEEEEEvvEEEEvNT_6ParamsE,"",@"SHT_CUDA_INFO"
	.sectionflags	@""
	.align	4


	//----- nvinfo : EIATTR_CUDA_API_VERSION
	.align		4
        /*0000*/ 	.byte	0x04, 0x37
        /*0002*/ 	.short	(.L_21 - .L_20)
.L_20:
        /*0004*/ 	.word	0x00000082


	//----- nvinfo : EIATTR_KPARAM_INFO
	.align		4
.L_21:
        /*0008*/ 	.byte	0x04, 0x17
        /*000a*/ 	.short	(.L_23 - .L_22)
.L_22:
        /*000c*/ 	.word	0x00000000
        /*0010*/ 	.short	0x0000
        /*0012*/ 	.short	0x0070
        /*0014*/ 	.byte	0x00, 0xf0, 0x01, 0x10


	//----- nvinfo : EIATTR_SPARSE_MMA_MASK
	.align		4
.L_23:
        /*0018*/ 	.byte	0x03, 0x50
        /*001a*/ 	.short	0x0000


	//----- nvinfo : EIATTR_MAXREG_COUNT
	.align		4
        /*001c*/ 	.byte	0x03, 0x1b
        /*001e*/ 	.short	0x00a8


	//----- nvinfo : EIATTR_NUM_BARRIERS
	.align		4
        /*0020*/ 	.byte	0x02, 0x4c
        /*0022*/ 	.byte	0x01
	.zero		1


	//----- nvinfo : EIATTR_EXTERNS
	.align		4
        /*0024*/ 	.byte	0x04, 0x0f
        /*0026*/ 	.short	(.L_25 - .L_24)


	//   ....[0]....
	.align		4
.L_24:
        /*0028*/ 	.word	index@(__assertfail)


	//----- nvinfo : EIATTR_MERCURY_ISA_VERSION
	.align		4
.L_25:
        /*002c*/ 	.byte	0x03, 0x5f
        /*002e*/ 	.short	0x0101


	//----- nvinfo : EIATTR_INT_WARP_WIDE_INSTR_OFFSETS
	.align		4
        /*0030*/ 	.byte	0x04, 0x31
        /*0032*/ 	.short	(.L_27 - .L_26)


	//   ....[0]....
.L_26:
        /*0034*/ 	.word	0x000004c0


	//   ....[1]....
        /*0038*/ 	.word	0x000004f0


	//   ....[2]....
        /*003c*/ 	.word	0x00000690


	//   ....[3]....
        /*0040*/ 	.word	0x00001f40


	//----- nvinfo : EIATTR_COOP_GROUP_MASK_REGIDS
	.align		4
.L_27:
        /*0044*/ 	.byte	0x04, 0x29
        /*0046*/ 	.short	(.L_29 - .L_28)


	//   ....[0]....
.L_28:
        /*0048*/ 	.word	0xffffffff


	//   ....[1]....
        /*004c*/ 	.word	0xffffffff


	//   ....[2]....
        /*0050*/ 	.word	0xffffffff


	//   ....[3]....
        /*0054*/ 	.word	0xffffffff


	//   ....[4]....
        /*0058*/ 	.word	0xffffffff


	//   ....[5]....
        /*005c*/ 	.word	0xffffffff


	//----- nvinfo : EIATTR_COOP_GROUP_INSTR_OFFSETS
	.align		4
.L_29:
        /*0060*/ 	.byte	0x04, 0x28
        /*0062*/ 	.short	(.L_31 - .L_30)


	//   ....[0]....
.L_30:
        /*0064*/ 	.word	0x00000060


	//   ....[1]....
        /*0068*/ 	.word	0x00000070


	//   ....[2]....
        /*006c*/ 	.word	0x00000130


	//   ....[3]....
        /*0070*/ 	.word	0x00000310


	//   ....[4]....
        /*0074*/ 	.word	0x00000840


	//   ....[5]....
        /*0078*/ 	.word	0x000014c0


	//----- nvinfo : EIATTR_REG_RECONFIG
	.align		4
.L_31:
        /*007c*/ 	.byte	0x01, 0x54
	.zero		2


	//----- nvinfo : EIATTR_SYSCALL_OFFSETS
	.align		4
        /*0080*/ 	.byte	0x04, 0x46
        /*0082*/ 	.short	(.L_33 - .L_32)


	//   ....[0]....
.L_32:
        /*0084*/ 	.word	0x000016b0


	//----- nvinfo : EIATTR_MBARRIER_INSTR_OFFSETS
	.align		4
.L_33:
        /*0088*/ 	.byte	0x04, 0x39
        /*008a*/ 	.short	(.L_35 - .L_34)


	//   ....[0]....
.L_34:
        /*008c*/ 	.word	0x00000230
        /*0090*/ 	.word	0x000000ff
        /*0094*/ 	.word	0x00000000
        /*0098*/ 	.short	0x0100
        /*009a*/ 	.byte	0x08
	.zero		1


	//   ....[1]....
        /*009c*/ 	.word	0x00000240
        /*00a0*/ 	.word	0x000000ff
        /*00a4*/ 	.word	0x00000030
        /*00a8*/ 	.short	0x0100
        /*00aa*/ 	.byte	0x08
	.zero		1


	//   ....[2]....
        /*00ac*/ 	.word	0x00000250
        /*00b0*/ 	.word	0x000000ff
        /*00b4*/ 	.word	0x00000008
        /*00b8*/ 	.short	0x0100
        /*00ba*/ 	.byte	0x08
	.zero		1


	//   ....[3]....
        /*00bc*/ 	.word	0x00000260
        /*00c0*/ 	.word	0x000000ff
        /*00c4*/ 	.word	0x00000038
        /*00c8*/ 	.short	0x0100
        /*00ca*/ 	.byte	0x08
	.zero		1


	//   ....[4]....
        /*00cc*/ 	.word	0x00000270
        /*00d0*/ 	.word	0x000000ff
        /*00d4*/ 	.word	0x00000010
        /*00d8*/ 	.short	0x0100
        /*00da*/ 	.byte	0x08
	.zero		1


	//   ....[5]....
        /*00dc*/ 	.word	0x00000280
        /*00e0*/ 	.word	0x000000ff
        /*00e4*/ 	.word	0x00000040
        /*00e8*/ 	.short	0x0100
        /*00ea*/ 	.byte	0x08
	.zero		1


	//   ....[6]....
        /*00ec*/ 	.word	0x00000290
        /*00f0*/ 	.word	0x000000ff
        /*00f4*/ 	.word	0x00000018
        /*00f8*/ 	.short	0x0100
        /*00fa*/ 	.byte	0x08
	.zero		1


	//   ....[7]....
        /*00fc*/ 	.word	0x000002a0
        /*0100*/ 	.word	0x000000ff
        /*0104*/ 	.word	0x00000048
        /*0108*/ 	.short	0x0100
        /*010a*/ 	.byte	0x08
	.zero		1


	//   ....[8]....
        /*010c*/ 	.word	0x000002b0
        /*0110*/ 	.word	0x000000ff
        /*0114*/ 	.word	0x00000020
        /*0118*/ 	.short	0x0100
        /*011a*/ 	.byte	0x08
	.zero		1


	//   ....[9]....
        /*011c*/ 	.word	0x000002c0
        /*0120*/ 	.word	0x000000ff
        /*0124*/ 	.word	0x00000050
        /*0128*/ 	.short	0x0100
        /*012a*/ 	.byte	0x08
	.zero		1


	//   ....[10]....
        /*012c*/ 	.word	0x000002d0
        /*0130*/ 	.word	0x000000ff
        /*0134*/ 	.word	0x00000028
        /*0138*/ 	.short	0x0100
        /*013a*/ 	.byte	0x08
	.zero		1


	//   ....[11]....
        /*013c*/ 	.word	0x000002e0
        /*0140*/ 	.word	0x000000ff
        /*0144*/ 	.word	0x00000058
        /*0148*/ 	.short	0x0100
        /*014a*/ 	.byte	0x08
	.zero		1


	//   ....[12]....
        /*014c*/ 	.word	0x00000720
        /*0150*/ 	.word	0x000000ff
        /*0154*/ 	.word	0x00000070
        /*0158*/ 	.short	0x0100
        /*015a*/ 	.byte	0x06
	.zero		1


	//   ....[13]....
        /*015c*/ 	.word	0x000007c0
        /*0160*/ 	.word	0x000000ff
        /*0164*/ 	.word	0x00000078
        /*0168*/ 	.short	0x0100
        /*016a*/ 	.byte	0x06
	.zero		1


	//   ....[14]....
        /*016c*/ 	.word	0x00001770
        /*0170*/ 	.word	0x00000003
        /*0174*/ 	.word	0x00000000
        /*0178*/ 	.short	0x010a
        /*017a*/ 	.byte	0x3f
	.zero		1


	//   ....[15]....
        /*017c*/ 	.word	0x000017d0
        /*0180*/ 	.word	0x00000003
        /*0184*/ 	.word	0x00000000
        /*0188*/ 	.short	0x010a
        /*018a*/ 	.byte	0x3f
	.zero		1


	//   ....[16]....
        /*018c*/ 	.word	0x00001b50
        /*0190*/ 	.word	0x00000005
        /*0194*/ 	.word	0x00000000
        /*0198*/ 	.short	0x010a
        /*019a*/ 	.byte	0x3f
	.zero		1


	//   ....[17]....
        /*019c*/ 	.word	0x00001b90
        /*01a0*/ 	.word	0x00000005
        /*01a4*/ 	.word	0x00000000
        /*01a8*/ 	.short	0x010a
        /*01aa*/ 	.byte	0x3f
	.zero		1


	//   ....[18]....
        /*01ac*/ 	.word	0x00001df0
        /*01b0*/ 	.word	0x00000004
        /*01b4*/ 	.word	0x00000000
        /*01b8*/ 	.short	0x0101
        /*01ba*/ 	.byte	0x3f
	.zero		1


	//   ....[19]....
        /*01bc*/ 	.word	0x00001fe0
        /*01c0*/ 	.word	0x00000000
        /*01c4*/ 	.word	0x00000000
        /*01c8*/ 	.short	0x0101
        /*01ca*/ 	.byte	0x3f
	.zero		1


	//   ....[20]....
        /*01cc*/ 	.word	0x00007110
        /*01d0*/ 	.word	0x00000017
        /*01d4*/ 	.word	0x00000030
        /*01d8*/ 	.short	0x010a
        /*01da*/ 	.byte	0x3f
	.zero		1


	//   ....[21]....
        /*01dc*/ 	.word	0x00007490
        /*01e0*/ 	.word	0x00000006
        /*01e4*/ 	.word	0x00000078
        /*01e8*/ 	.short	0x0101
        /*01ea*/ 	.byte	0x3f
	.zero		1


	//   ....[22]....
        /*01ec*/ 	.word	0x00007be0
        /*01f0*/ 	.word	0x00000007
        /*01f4*/ 	.word	0x00000000
        /*01f8*/ 	.short	0x010a
        /*01fa*/ 	.byte	0x3f
	.zero		1


	//   ....[23]....
        /*01fc*/ 	.word	0x00007c60
        /*0200*/ 	.word	0x00000006
        /*0204*/ 	.word	0x00000000
        /*0208*/ 	.short	0x010a
        /*020a*/ 	.byte	0x3f
	.zero		1


	//   ....[24]....
        /*020c*/ 	.word	0x00007cf0
        /*0210*/ 	.word	0x00000007
        /*0214*/ 	.word	0x00000000
        /*0218*/ 	.short	0x010a
        /*021a*/ 	.byte	0x3f
	.zero		1


	//   ....[25]....
        /*021c*/ 	.word	0x00007d80
        /*0220*/ 	.word	0x00000006
        /*0224*/ 	.word	0x00000000
        /*0228*/ 	.short	0x010a
        /*022a*/ 	.byte	0x3f
	.zero		1


	//   ....[26]....
        /*022c*/ 	.word	0x00007e10
        /*0230*/ 	.word	0x00000007
        /*0234*/ 	.word	0x00000000
        /*0238*/ 	.short	0x010a
        /*023a*/ 	.byte	0x3f
	.zero		1


	//   ....[27]....
        /*023c*/ 	.word	0x00007ea0
        /*0240*/ 	.word	0x00000005
        /*0244*/ 	.word	0x00000000
        /*0248*/ 	.short	0x010a
        /*024a*/ 	.byte	0x3f
	.zero		1


	//   ....[28]....
        /*024c*/ 	.word	0x00007f00
        /*0250*/ 	.word	0x00000003
        /*0254*/ 	.word	0x00000000
        /*0258*/ 	.short	0x010a
        /*025a*/ 	.byte	0x3f
	.zero		1


	//   ....[29]....
        /*025c*/ 	.word	0x00007f50
        /*0260*/ 	.word	0x00000005
        /*0264*/ 	.word	0x00000000
        /*0268*/ 	.short	0x010a
        /*026a*/ 	.byte	0x3f
	.zero		1


	//   ....[30]....
        /*026c*/ 	.word	0x00008020
        /*0270*/ 	.word	0x00000017
        /*0274*/ 	.word	0x00000030
        /*0278*/ 	.short	0x010a
        /*027a*/ 	.byte	0x3f
	.zero		1


	//   ....[31]....
        /*027c*/ 	.word	0x000080f0
        /*0280*/ 	.word	0x00000007
        /*0284*/ 	.word	0x00000000
        /*0288*/ 	.short	0x010a
        /*028a*/ 	.byte	0x3f
	.zero		1


	//   ....[32]....
        /*028c*/ 	.word	0x00008140
        /*0290*/ 	.word	0x00000006
        /*0294*/ 	.word	0x00000000
        /*0298*/ 	.short	0x010a
        /*029a*/ 	.byte	0x3f
	.zero		1


	//   ....[33]....
        /*029c*/ 	.word	0x00008190
        /*02a0*/ 	.word	0x00000007
        /*02a4*/ 	.word	0x00000000
        /*02a8*/ 	.short	0x010a
        /*02aa*/ 	.byte	0x3f
	.zero		1


	//   ....[34]....
        /*02ac*/ 	.word	0x000081e0
        /*02b0*/ 	.word	0x00000006
        /*02b4*/ 	.word	0x00000000
        /*02b8*/ 	.short	0x010a
        /*02ba*/ 	.byte	0x3f
	.zero		1


	//   ....[35]....
        /*02bc*/ 	.word	0x00008230
        /*02c0*/ 	.word	0x00000007
        /*02c4*/ 	.word	0x00000000
        /*02c8*/ 	.short	0x010a
        /*02ca*/ 	.byte	0x3f
	.zero		1


	//----- nvinfo : EIATTR_NUM_MBARRIERS
	.align		4
.L_35:
        /*02cc*/ 	.byte	0x03, 0x38
        /*02ce*/ 	.short	0x000e


	//----- nvinfo : EIATTR_EXIT_INSTR_OFFSETS
	.align		4
        /*02d0*/ 	.byte	0x04, 0x1c
        /*02d2*/ 	.short	(.L_37 - .L_36)


	//   ....[0]....
.L_36:
        /*02d4*/ 	.word	0x00000a10


	//   ....[1]....
        /*02d8*/ 	.word	0x00001220


	//   ....[2]....
        /*02dc*/ 	.word	0x00006890


	//   ....[3]....
        /*02e0*/ 	.word	0x00006df0


	//   ....[4]....
        /*02e4*/ 	.word	0x00007ef0


	//----- nvinfo : EIATTR_MAX_THREADS
	.align		4
.L_37:
        /*02e8*/ 	.byte	0x04, 0x05
        /*02ea*/ 	.short	(.L_39 - .L_38)
.L_38:
        /*02ec*/ 	.word	0x00000180
        /*02f0*/ 	.word	0x00000001
        /*02f4*/ 	.word	0x00000001


	//----- nvinfo : EIATTR_CRS_STACK_SIZE
	.align		4
.L_39:
        /*02f8*/ 	.byte	0x04, 0x1e
        /*02fa*/ 	.short	(.L_41 - .L_40)
.L_40:
        /*02fc*/ 	.word	0x00000000


	//----- nvinfo : EIATTR_CBANK_PARAM_SIZE
	.align		4
.L_41:
        /*0300*/ 	.byte	0x03, 0x19
        /*0302*/ 	.short	0x0470


	//----- nvinfo : EIATTR_PARAM_CBANK
	.align		4
        /*0304*/ 	.byte	0x04, 0x0a
        /*0306*/ 	.short	(.L_43 - .L_42)
	.align		4
.L_42:
        /*0308*/ 	.word	index@(.nv.constant0._ZN7cutlass13device_kernelINS_4gemm6kernel13GemmUniversalIN4cute5tupleIJiiiiEEENS1_10collective13CollectiveMmaINS1_34MainloopSm90TmaGmmaWarpSpecializedILi6ENS5_IJNS4_1CILi2EEENSA_ILi1EEESC_EEENS1_35KernelTmaWarpSpecializedCooperativeEEENS5_IJNSA_ILi128EEESG_NSA_ILi64EEEEEENS_6half_tENS5_IJlSC_lEEESJ_SK_NS4_8TiledMMAINS4_8MMA_AtomIJNS4_4SM904GMMA26MMA_64x128x16_F32F16F16_SSILNSO_5MajorE0ELSQ_0ELNSO_7ScaleInE1ELSR_1EEEEEENS4_6LayoutISD_NS5_IJSC_NSA_ILi0EEESV_EEEEENS5_IJNS4_10UnderscoreESY_SY_EEEEENS4_13SM90_TMA_LOADENS4_14ComposedLayoutINS4_7SwizzleILi3ELi4ELi3EEENS4_18smem_ptr_flag_bitsILi16EEENSU_INS5_IJNSA_ILi8EEESH_EEENS5_IJSH_SC_EEEEEEEvNS4_8identityENS4_23SM90_TMA_LOAD_MULTICASTES1B_vS1C_EENS_8epilogue10collective6detail29Sm90TmaWarpSpecializedAdapterINS1G_15DefaultEpilogueISJ_SK_SK_NS1F_6thread17LinearCombinationISJ_Li1EffLNS1K_9ScaleType4KindE0ELNS_15FloatRoundStyleE2ESJ_EENS1_15EpilogueDefaultEEEEEvvEEEEvNT_6ParamsE)
        /*030c*/ 	.short	0x0210
        /*030e*/ 	.short	0x0470


	//----- nvinfo : EIATTR_SW_WAR
	.align		4
.L_43:
        /*0310*/ 	.byte	0x04, 0x36
        /*0312*/ 	.short	(.L_45 - .L_44)
.L_44:
        /*0314*/ 	.word	0x00000008
.L_45:


//--------------------- .nv.callgraph             --------------------------
	.section	.nv.callgraph,"",@"SHT_CUDA_CALLGRAPH"
	.align	4
	.sectionentsize	8
	.align		4
        /*0000*/ 	.word	0x00000000
	.align		4
        /*0004*/ 	.word	0xffffffff
	.align		4
        /*0008*/ 	.word	index@(_ZN7cutlass13device_kernelINS_4gemm6kernel13GemmUniversalIN4cute5tupleIJiiiiEEENS1_10collective13CollectiveMmaINS1_34MainloopSm90TmaGmmaWarpSpecializedILi6ENS5_IJNS4_1CILi2EEENSA_ILi1EEESC_EEENS1_35KernelTmaWarpSpecializedCooperativeEEENS5_IJNSA_ILi128EEESG_NSA_ILi64EEEEEENS_6half_tENS5_IJlSC_lEEESJ_SK_NS4_8TiledMMAINS4_8MMA_AtomIJNS4_4SM904GMMA26MMA_64x128x16_F32F16F16_SSILNSO_5MajorE0ELSQ_0ELNSO_7ScaleInE1ELSR_1EEEEEENS4_6LayoutISD_NS5_IJSC_NSA_ILi0EEESV_EEEEENS5_IJNS4_10UnderscoreESY_SY_EEEEENS4_13SM90_TMA_LOADENS4_14ComposedLayoutINS4_7SwizzleILi3ELi4ELi3EEENS4_18smem_ptr_flag_bitsILi16EEENSU_INS5_IJNSA_ILi8EEESH_EEENS5_IJSH_SC_EEEEEEEvNS4_8identityENS4_23SM90_TMA_LOAD_MULTICASTES1B_vS1C_EENS_8epilogue10collective6detail29Sm90TmaWarpSpecializedAdapterINS1G_15DefaultEpilogueISJ_SK_SK_NS1F_6thread17LinearCombinationISJ_Li1EffLNS1K_9ScaleType4KindE0ELNS_15FloatRoundStyleE2ESJ_EENS1_15EpilogueDefaultEEEEEvvEEEEvNT_6ParamsE)
	.align		4
        /*000c*/ 	.word	index@(__assertfail)
	.align		4
        /*0010*/ 	.word	0x00000000
	.align		4
        /*0014*/ 	.word	0xfffffffe
	.align		4
        /*0018*/ 	.word	0x00000000
	.align		4
        /*001c*/ 	.word	0xfffffffd
	.align		4
        /*0020*/ 	.word	0x00000000
	.align		4
        /*0024*/ 	.word	0xfffffffc


//--------------------- .nv.constant4             --------------------------
	.section	.nv.constant4,"a",@progbits
	.align	8
	.align		8
.nv.constant4:
        /*0000*/ 	.dword	__assertfail
	.align		8
        /*0008*/ 	.dword	__unnamed_1
	.align		8
        /*0010*/ 	.dword	_ZN40_INTERNAL_1d90b8b5_4_k_cu_9958e861_341724cuda3std3__45__cpo5beginE
	.align		8
        /*0018*/ 	.dword	_ZN40_INTERNAL_1d90b8b5_4_k_cu_9958e861_341724cuda3std3__45__cpo3endE
	.align		8
        /*0020*/ 	.dword	_ZN40_INTERNAL_1d90b8b5_4_k_cu_9958e861_341724cuda3std3__45__cpo6cbeginE
	.align		8
        /*0028*/ 	.dword	_ZN40_INTERNAL_1d90b8b5_4_k_cu_9958e861_341724cuda3std3__45__cpo4cendE
	.align		8
        /*0030*/ 	.dword	_ZN40_INTERNAL_1d90b8b5_4_k_cu_9958e861_341724cuda3std3__442_GLOBAL__N__1d90b8b5_4_k_cu_9958e861_341726ignoreE
	.align		8
        /*0038*/ 	.dword	_ZN40_INTERNAL_1d90b8b5_4_k_cu_9958e861_341724cuda3std3__419piecewise_constructE
	.align		8
        /*0040*/ 	.dword	_ZN40_INTERNAL_1d90b8b5_4_k_cu_9958e861_341724cuda3std3__48in_placeE
	.align		8
        /*0048*/ 	.dword	_ZN40_INTERNAL_1d90b8b5_4_k_cu_9958e861_341724cuda3std6ranges3__45__cpo4swapE
	.align		8
        /*0050*/ 	.dword	_ZN40_INTERNAL_1d90b8b5_4_k_cu_9958e861_341724cuda3std6ranges3__45__cpo9iter_moveE
	.align		8
        /*0058*/ 	.dword	_ZN40_INTERNAL_1d90b8b5_4_k_cu_9958e861_341724cute7productE
	.align		8
        /*0060*/ 	.dword	_ZN40_INTERNAL_1d90b8b5_4_k_cu_9958e861_341724cute1_E
	.align		8
        /*0068*/ 	.dword	$str$22
	.align		8
        /*0070*/ 	.dword	$str$23


//--------------------- .text._ZN7cutlass13device_kernelINS_4gemm6kernel13GemmUniversalIN4cute5tupleIJiiiiEEENS1_10collective13CollectiveMmaINS1_34MainloopSm90TmaGmmaWarpSpecializedILi6ENS5_IJNS4_1CILi2EEENSA_ILi1EEESC_EEENS1_35KernelTmaWarpSpecializedCooperativeEEENS5_IJNSA_ILi128EEESG_NSA_ILi64EEEEEENS_6half_tENS5_IJlSC_lEEESJ_SK_NS4_8TiledMMAINS4_8MMA_AtomIJNS4_4SM904GMMA26MMA_64x128x16_F32F16F16_SSILNSO_5MajorE0ELSQ_0ELNSO_7ScaleInE1ELSR_1EEEEEENS4_6LayoutISD_NS5_IJSC_NSA_ILi0EEESV_EEEEENS5_IJNS4_10UnderscoreESY_SY_EEEEENS4_13SM90_TMA_LOADENS4_14ComposedLayoutINS4_7SwizzleILi3ELi4ELi3EEENS4_18smem_ptr_flag_bitsILi16EEENSU_INS5_IJNSA_ILi8EEESH_EEENS5_IJSH_SC_EEEEEEEvNS4_8identityENS4_23SM90_TMA_LOAD_MULTICASTES1B_vS1C_EENS_8epilogue10collective6detail29Sm90TmaWarpSpecializedAdapterINS1G_15DefaultEpilogueISJ_SK_SK_NS1F_6thread17LinearCombinationISJ_Li1EffLNS1K_9ScaleType4KindE0ELNS_15FloatRoundStyleE2ESJ_EENS1_15EpilogueDefaultEEEEEvvEEEEvNT_6ParamsE --------------------------
	.section	.text._ZN7cutlass13device_kernelINS_4gemm6kernel13GemmUniversalIN4cute5tupleIJiiiiEEENS1_10collective13CollectiveMmaINS1_34MainloopSm90TmaGmmaWarpSpecializedILi6ENS5_IJNS4_1CILi2EEENSA_ILi1EEESC_EEENS1_35KernelTmaWarpSpecializedCooperativeEEENS5_IJNSA_ILi128EEESG_NSA_ILi64EEEEEENS_6half_tENS5_IJlSC_lEEESJ_SK_NS4_8TiledMMAINS4_8MMA_AtomIJNS4_4SM904GMMA26MMA_64x128x16_F32F16F16_SSILNSO_5MajorE0ELSQ_0ELNSO_7ScaleInE1ELSR_1EEEEEENS4_6LayoutISD_NS5_IJSC_NSA_ILi0EEESV_EEEEENS5_IJNS4_10UnderscoreESY_SY_EEEEENS4_13SM90_TMA_LOADENS4_14ComposedLayoutINS4_7SwizzleILi3ELi4ELi3EEENS4_18smem_ptr_flag_bitsILi16EEENSU_INS5_IJNSA_ILi8EEESH_EEENS5_IJSH_SC_EEEEEEEvNS4_8identityENS4_23SM90_TMA_LOAD_MULTICASTES1B_vS1C_EENS_8epilogue10collective6detail29Sm90TmaWarpSpecializedAdapterINS1G_15DefaultEpilogueISJ_SK_SK_NS1F_6thread17LinearCombinationISJ_Li1EffLNS1K_9ScaleType4KindE0ELNS_15FloatRoundStyleE2ESJ_EENS1_15EpilogueDefaultEEEEEvvEEEEvNT_6ParamsE,"ax",@progbits
	.align	128
.text._ZN7cutlass13device_kernelINS_4gemm6kernel13GemmUniversalIN4cute5tupleIJiiiiEEENS1_10collective13CollectiveMmaINS1_34MainloopSm90TmaGmmaWarpSpecializedILi6ENS5_IJNS4_1CILi2EEENSA_ILi1EEESC_EEENS1_35KernelTmaWarpSpecializedCooperativeEEENS5_IJNSA_ILi128EEESG_NSA_ILi64EEEEEENS_6half_tENS5_IJlSC_lEEESJ_SK_NS4_8TiledMMAINS4_8MMA_AtomIJNS4_4SM904GMMA26MMA_64x128x16_F32F16F16_SSILNSO_5MajorE0ELSQ_0ELNSO_7ScaleInE1ELSR_1EEEEEENS4_6LayoutISD_NS5_IJSC_NSA_ILi0EEESV_EEEEENS5_IJNS4_10UnderscoreESY_SY_EEEEENS4_13SM90_TMA_LOADENS4_14ComposedLayoutINS4_7SwizzleILi3ELi4ELi3EEENS4_18smem_ptr_flag_bitsILi16EEENSU_INS5_IJNSA_ILi8EEESH_EEENS5_IJSH_SC_EEEEEEEvNS4_8identityENS4_23SM90_TMA_LOAD_MULTICASTES1B_vS1C_EENS_8epilogue10collective6detail29Sm90TmaWarpSpecializedAdapterINS1G_15DefaultEpilogueISJ_SK_SK_NS1F_6thread17LinearCombinationISJ_Li1EffLNS1K_9ScaleType4KindE0ELNS_15FloatRoundStyleE2ESJ_EENS1_15EpilogueDefaultEEEEEvvEEEEvNT_6ParamsE:
        .type           _ZN7cutlass13device_kernelINS_4gemm6kernel13GemmUniversalIN4cute5tupleIJiiiiEEENS1_10collective13CollectiveMmaINS1_34MainloopSm90TmaGmmaWarpSpecializedILi6ENS5_IJNS4_1CILi2EEENSA_ILi1EEESC_EEENS1_35KernelTmaWarpSpecializedCooperativeEEENS5_IJNSA_ILi128EEESG_NSA_ILi64EEEEEENS_6half_tENS5_IJlSC_lEEESJ_SK_NS4_8TiledMMAINS4_8MMA_AtomIJNS4_4SM904GMMA26MMA_64x128x16_F32F16F16_SSILNSO_5MajorE0ELSQ_0ELNSO_7ScaleInE1ELSR_1EEEEEENS4_6LayoutISD_NS5_IJSC_NSA_ILi0EEESV_EEEEENS5_IJNS4_10UnderscoreESY_SY_EEEEENS4_13SM90_TMA_LOADENS4_14ComposedLayoutINS4_7SwizzleILi3ELi4ELi3EEENS4_18smem_ptr_flag_bitsILi16EEENSU_INS5_IJNSA_ILi8EEESH_EEENS5_IJSH_SC_EEEEEEEvNS4_8identityENS4_23SM90_TMA_LOAD_MULTICASTES1B_vS1C_EENS_8epilogue10collective6detail29Sm90TmaWarpSpecializedAdapterINS1G_15DefaultEpilogueISJ_SK_SK_NS1F_6thread17LinearCombinationISJ_Li1EffLNS1K_9ScaleType4KindE0ELNS_15FloatRoundStyleE2ESJ_EENS1_15EpilogueDefaultEEEEEvvEEEEvNT_6ParamsE,@function
        .size           _ZN7cutlass13device_kernelINS_4gemm6kernel13GemmUniversalIN4cute5tupleIJiiiiEEENS1_10collective13CollectiveMmaINS1_34MainloopSm90TmaGmmaWarpSpecializedILi6ENS5_IJNS4_1CILi2EEENSA_ILi1EEESC_EEENS1_35KernelTmaWarpSpecializedCooperativeEEENS5_IJNSA_ILi128EEESG_NSA_ILi64EEEEEENS_6half_tENS5_IJlSC_lEEESJ_SK_NS4_8TiledMMAINS4_8MMA_AtomIJNS4_4SM904GMMA26MMA_64x128x16_F32F16F16_SSILNSO_5MajorE0ELSQ_0ELNSO_7ScaleInE1ELSR_1EEEEEENS4_6LayoutISD_NS5_IJSC_NSA_ILi0EEESV_EEEEENS5_IJNS4_10UnderscoreESY_SY_EEEEENS4_13SM90_TMA_LOADENS4_14ComposedLayoutINS4_7SwizzleILi3ELi4ELi3EEENS4_18smem_ptr_flag_bitsILi16EEENSU_INS5_IJNSA_ILi8EEESH_EEENS5_IJSH_SC_EEEEEEEvNS4_8identityENS4_23SM90_TMA_LOAD_MULTICASTES1B_vS1C_EENS_8epilogue10collective6detail29Sm90TmaWarpSpecializedAdapterINS1G_15DefaultEpilogueISJ_SK_SK_NS1F_6thread17LinearCombinationISJ_Li1EffLNS1K_9ScaleType4KindE0ELNS_15FloatRoundStyleE2ESJ_EENS1_15EpilogueDefaultEEEEEvvEEEEvNT_6ParamsE,(.L_x_201 - _ZN7cutlass13device_kernelINS_4gemm6kernel13GemmUniversalIN4cute5tupleIJiiiiEEENS1_10collective13CollectiveMmaINS1_34MainloopSm90TmaGmmaWarpSpecializedILi6ENS5_IJNS4_1CILi2EEENSA_ILi1EEESC_EEENS1_35KernelTmaWarpSpecializedCooperativeEEENS5_IJNSA_ILi128EEESG_NSA_ILi64EEEEEENS_6half_tENS5_IJlSC_lEEESJ_SK_NS4_8TiledMMAINS4_8MMA_AtomIJNS4_4SM904GMMA26MMA_64x128x16_F32F16F16_SSILNSO_5MajorE0ELSQ_0ELNSO_7ScaleInE1ELSR_1EEEEEENS4_6LayoutISD_NS5_IJSC_NSA_ILi0EEESV_EEEEENS5_IJNS4_10UnderscoreESY_SY_EEEEENS4_13SM90_TMA_LOADENS4_14ComposedLayoutINS4_7SwizzleILi3ELi4ELi3EEENS4_18smem_ptr_flag_bitsILi16EEENSU_INS5_IJNSA_ILi8EEESH_EEENS5_IJSH_SC_EEEEEEEvNS4_8identityENS4_23SM90_TMA_LOAD_MULTICASTES1B_vS1C_EENS_8epilogue10collective6detail29Sm90TmaWarpSpecializedAdapterINS1G_15DefaultEpilogueISJ_SK_SK_NS1F_6thread17LinearCombinationISJ_Li1EffLNS1K_9ScaleType4KindE0ELNS_15FloatRoundStyleE2ESJ_EENS1_15EpilogueDefaultEEEEEvvEEEEvNT_6ParamsE)
        .other          _ZN7cutlass13device_kernelINS_4gemm6kernel13GemmUniversalIN4cute5tupleIJiiiiEEENS1_10collective13CollectiveMmaINS1_34MainloopSm90TmaGmmaWarpSpecializedILi6ENS5_IJNS4_1CILi2EEENSA_ILi1EEESC_EEENS1_35KernelTmaWarpSpecializedCooperativeEEENS5_IJNSA_ILi128EEESG_NSA_ILi64EEEEEENS_6half_tENS5_IJlSC_lEEESJ_SK_NS4_8TiledMMAINS4_8MMA_AtomIJNS4_4SM904GMMA26MMA_64x128x16_F32F16F16_SSILNSO_5MajorE0ELSQ_0ELNSO_7ScaleInE1ELSR_1EEEEEENS4_6LayoutISD_NS5_IJSC_NSA_ILi0EEESV_EEEEENS5_IJNS4_10UnderscoreESY_SY_EEEEENS4_13SM90_TMA_LOADENS4_14ComposedLayoutINS4_7SwizzleILi3ELi4ELi3EEENS4_18smem_ptr_flag_bitsILi16EEENSU_INS5_IJNSA_ILi8EEESH_EEENS5_IJSH_SC_EEEEEEEvNS4_8identityENS4_23SM90_TMA_LOAD_MULTICASTES1B_vS1C_EENS_8epilogue10collective6detail29Sm90TmaWarpSpecializedAdapterINS1G_15DefaultEpilogueISJ_SK_SK_NS1F_6thread17LinearCombinationISJ_Li1EffLNS1K_9ScaleType4KindE0ELNS_15FloatRoundStyleE2ESJ_EENS1_15EpilogueDefaultEEEEEvvEEEEvNT_6ParamsE,@"STO_CUDA_ENTRY STV_DEFAULT"
_ZN7cutlass13device_kernelINS_4gemm6kernel13GemmUniversalIN4cute5tupleIJiiiiEEENS1_10collective13CollectiveMmaINS1_34MainloopSm90TmaGmmaWarpSpecializedILi6ENS5_IJNS4_1CILi2EEENSA_ILi1EEESC_EEENS1_35KernelTmaWarpSpecializedCooperativeEEENS5_IJNSA_ILi128EEESG_NSA_ILi64EEEEEENS_6half_tENS5_IJlSC_lEEESJ_SK_NS4_8TiledMMAINS4_8MMA_AtomIJNS4_4SM904GMMA26MMA_64x128x16_F32F16F16_SSILNSO_5MajorE0ELSQ_0ELNSO_7ScaleInE1ELSR_1EEEEEENS4_6LayoutISD_NS5_IJSC_NSA_ILi0EEESV_EEEEENS5_IJNS4_10UnderscoreESY_SY_EEEEENS4_13SM90_TMA_LOADENS4_14ComposedLayoutINS4_7SwizzleILi3ELi4ELi3EEENS4_18smem_ptr_flag_bitsILi16EEENSU_INS5_IJNSA_ILi8EEESH_EEENS5_IJSH_SC_EEEEEEEvNS4_8identityENS4_23SM90_TMA_LOAD_MULTICASTES1B_vS1C_EENS_8epilogue10collective6detail29Sm90TmaWarpSpecializedAdapterINS1G_15DefaultEpilogueISJ_SK_SK_NS1F_6thread17LinearCombinationISJ_Li1EffLNS1K_9ScaleType4KindE0ELNS_15FloatRoundStyleE2ESJ_EENS1_15EpilogueDefaultEEEEEvvEEEEvNT_6ParamsE:
[----:B------:R-:W0:Y:S01]  /*0000*/  LDC R1, c[0x0][0x28] ;  /* 0x00000a00ff017b82 */ /* 0x000e220000000800 */
[----:B------:R-:W1:Y:S01]  /*0010*/  S2R R95, SR_TID.X ;  /* 0x00000000005f7919 */ /* 0x000e620000002100 */
[----:B------:R-:W-:Y:S01]  /*0020*/  ELECT P0, URZ, PT ;  /* 0x00000000003f782f */ /* 0x000fe20003800000 */
[----:B------:R-:W-:Y:S01]  /*0030*/  BSSY B0, `(.L_x_0) ;  /* 0x000000f000007945 */ /* 0x000fe20003800000 */
[--C-:B-1----:R-:W-:Y:S02]  /*0040*/  SHF.R.U32.HI R0, RZ, 0x5, R95.reuse ;  /* 0x00000005ff007819 */ /* 0x102fe4000001165f */
[----:B------:R-:W-:-:S03]  /*0050*/  SHF.R.U32.HI R7, RZ, 0x7, R95 ;  /* 0x00000007ff077819 */ /* 0x000fc6000001165f */
[----:B------:R-:W1:Y:S04]  /*0060*/  SHFL.IDX PT, R3, R0, RZ, 0x1f ;  /* 0x00001fff00037589 */ /* 0x000e6800000e0000 */
[----:B------:R2:W3:Y:S01]  /*0070*/  SHFL.IDX PT, R2, R7, RZ, 0x1f ;  /* 0x00001fff07027589 */ /* 0x0004e200000e0000 */
[----:B-1----:R-:W-:-:S13]  /*0080*/  ISETP.NE.OR P0, PT, R3, RZ, !P0 ;  /* 0x000000ff0300720c */ /* 0x002fda0004705670 */
[----:B0-23--:R-:W-:Y:S05]  /*0090*/  @P0 BRA `(.L_x_1) ;  /* 0x0000000000200947 */ /* 0x00dfea0003800000 */
[----:B------:R-:W-:Y:S02]  /*00a0*/  ULDC.64 UR4, c[0x0][0x198] ;  /* 0x0000660000047ab9 */ /* 0x000fe40000000a00 */
[----:B------:R-:W-:Y:S02]  /*00b0*/  UIADD3 UR6, UP0, UR4, 0xf0, URZ ;  /* 0x000000f004067890 */ /* 0x000fe4000ff1e03f */
[----:B------:R-:W-:Y:S02]  /*00c0*/  UIADD3 UR4, UP1, UR4, 0x1f0, URZ ;  /* 0x000001f004047890 */ /* 0x000fe4000ff3e03f */
[----:B------:R-:W-:Y:S02]  /*00d0*/  UIADD3.X UR7, URZ, UR5, URZ, UP0, !UPT ;  /* 0x000000053f077290 */ /* 0x000fe400087fe43f */
[----:B------:R-:W-:-:S07]  /*00e0*/  UIADD3.X UR5, URZ, UR5, URZ, UP1, !UPT ;  /* 0x000000053f057290 */ /* 0x000fce0008ffe43f */
[----:B------:R0:W-:Y:S02]  /*00f0*/  UTMACCTL.PF [UR6] ;  /* 0x00000000060079b9 */ /* 0x0001e40008040000 */
[----:B------:R0:W-:Y:S02]  /*0100*/  UTMACCTL.PF [UR4] ;  /* 0x00000000040079b9 */ /* 0x0001e40008040000 */
[----:B0-----:R-:W-:Y:S01]  /*0110*/  NOP ;  /* 0x0000000000007918 */ /* 0x001fe20000000000 */
.L_x_1:
[----:B------:R-:W-:Y:S05]  /*0120*/  BSYNC B0 ;  /* 0x0000000000007941 */ /* 0x000fea0003800000 */
.L_x_0:
[----:B------:R-:W0:Y:S02]  /*0130*/  SHFL.IDX PT, R5, R0, RZ, 0x1f ;  /* 0x00001fff00057589 */ /* 0x000e2400000e0000 */
[----:B0-----:R-:W-:-:S13]  /*0140*/  ISETP.NE.AND P0, PT, R5, RZ, PT ;  /* 0x000000ff0500720c */ /* 0x001fda0003f05270 */
[----:B------:R-:W-:Y:S05]  /*0150*/  @P0 BRA `(.L_x_2) ;  /* 0x0000000000680947 */ /* 0x000fea0003800000 */
[----:B------:R-:W0:Y:S01]  /*0160*/  S2UR UR8, SR_CgaCtaId ;  /* 0x00000000000879c3 */ /* 0x000e220000008800 */
[----:B------:R-:W-:Y:S01]  /*0170*/  UMOV UR4, 0x400 ;  /* 0x0000040000047882 */ /* 0x000fe20000000000 */
[----:B------:R-:W-:Y:S01]  /*0180*/  UMOV UR5, 0x1 ;  /* 0x0000000100057882 */ /* 0x000fe20000000000 */
[----:B------:R-:W-:Y:S01]  /*0190*/  UMOV UR6, 0x4 ;  /* 0x0000000400067882 */ /* 0x000fe20000000000 */
[----:B------:R-:W-:Y:S01]  /*01a0*/  ELECT P0, URZ, PT ;  /* 0x00000000003f782f */ /* 0x000fe20003800000 */
[----:B------:R-:W-:-:S04]  /*01b0*/  UIADD3 UR6, -UR6, 0x100000, URZ ;  /* 0x0010000006067890 */ /* 0x000fc8000fffe13f */
[----:B------:R-:W-:Y:S02]  /*01c0*/  USHF.L.U32 UR7, UR6, 0xb, URZ ;  /* 0x0000000b06077899 */ /* 0x000fe4000800063f */
[----:B------:R-:W-:Y:S02]  /*01d0*/  USHF.L.U32 UR6, UR6, 0x1, URZ ;  /* 0x0000000106067899 */ /* 0x000fe4000800063f */
[----:B0-----:R-:W-:Y:S02]  /*01e0*/  ULEA UR8, UR8, UR4, 0x18 ;  /* 0x0000000408087291 */ /* 0x001fe4000f8ec03f */
[----:B------:R-:W-:-:S04]  /*01f0*/  UIADD3 UR4, -UR5, 0x100000, URZ ;  /* 0x0010000005047890 */ /* 0x000fc8000fffe13f */
[----:B------:R-:W-:Y:S02]  /*0200*/  USHF.L.U32 UR5, UR4, 0xb, URZ ;  /* 0x0000000b04057899 */ /* 0x000fe4000800063f */
[----:B------:R-:W-:Y:S01]  /*0210*/  USHF.L.U32 UR4, UR4, 0x1, URZ ;  /* 0x0000000104047899 */ /* 0x000fe2000800063f */
[----:B------:R-:W0:Y:S11]  /*0220*/  FENCE.VIEW.ASYNC.S ;  /* 0x00000000000073c6 */ /* 0x000e360000000000 */
[----:B0-----:R0:W1:Y:S01]  /*0230*/  SYNCS.EXCH.64 URZ, [UR8], UR4 ;  /* 0x00000004083f75b2 */ /* 0x0010620008000100 */
[----:B------:R0:W2:Y:S01]  /*0240*/  SYNCS.EXCH.64 URZ, [UR8+0x30], UR6 ;  /* 0x00003006083f75b2 */ /* 0x0000a20008000100 */
[----:B------:R0:W3:Y:S01]  /*0250*/  SYNCS.EXCH.64 URZ, [UR8+0x8], UR4 ;  /* 0x00000804083f75b2 */ /* 0x0000e20008000100 */
[----:B------:R0:W4:Y:S01]  /*0260*/  SYNCS.EXCH.64 URZ, [UR8+0x38], UR6 ;  /* 0x00003806083f75b2 */ /* 0x0001220008000100 */
[----:B------:R0:W0:Y:S01]  /*0270*/  SYNCS.EXCH.64 URZ, [UR8+0x10], UR4 ;  /* 0x00001004083f75b2 */ /* 0x0000220008000100 */
[----:B------:R0:W0:Y:S01]  /*0280*/  SYNCS.EXCH.64 URZ, [UR8+0x40], UR6 ;  /* 0x00004006083f75b2 */ /* 0x0000220008000100 */
[----:B------:R0:W0:Y:S01]  /*0290*/  SYNCS.EXCH.64 URZ, [UR8+0x18], UR4 ;  /* 0x00001804083f75b2 */ /* 0x0000220008000100 */
[----:B------:R0:W0:Y:S01]  /*02a0*/  SYNCS.EXCH.64 URZ, [UR8+0x48], UR6 ;  /* 0x00004806083f75b2 */ /* 0x0000220008000100 */
[----:B------:R0:W0:Y:S01]  /*02b0*/  SYNCS.EXCH.64 URZ, [UR8+0x20], UR4 ;  /* 0x00002004083f75b2 */ /* 0x0000220008000100 */
[----:B------:R0:W0:Y:S01]  /*02c0*/  SYNCS.EXCH.64 URZ, [UR8+0x50], UR6 ;  /* 0x00005006083f75b2 */ /* 0x0000220008000100 */
[----:B------:R0:W0:Y:S01]  /*02d0*/  SYNCS.EXCH.64 URZ, [UR8+0x28], UR4 ;  /* 0x00002804083f75b2 */ /* 0x0000220008000100 */
[----:B------:R0:W0:Y:S01]  /*02e0*/  SYNCS.EXCH.64 URZ, [UR8+0x58], UR6 ;  /* 0x00005806083f75b2 */ /* 0x0000220008000100 */
[----:B------:R-:W-:Y:S01]  /*02f0*/  NOP ;  /* 0x0000000000007918 */ /* 0x000fe20000000000 */
.L_x_2:
[----:B------:R-:W-:Y:S01]  /*0300*/  SHF.R.S32.HI R4, RZ, 0x1f, R95 ;  /* 0x0000001fff047819 */ /* 0x000fe2000001145f */
[----:B------:R-:W5:Y:S01]  /*0310*/  SHFL.IDX PT, R0, R0, RZ, 0x1f ;  /* 0x00001fff00007589 */ /* 0x000f6200000e0000 */
[----:B0-----:R-:W0:Y:S01]  /*0320*/  S2UR UR8, SR_CTAID.X ;  /* 0x00000000000879c3 */ /* 0x001e220000002500 */
[----:B------:R-:W-:Y:S02]  /*0330*/  ELECT P0, URZ, PT ;  /* 0x00000000003f782f */ /* 0x000fe40003800000 */
[----:B------:R-:W-:Y:S01]  /*0340*/  LEA.HI R4, R4, R95, RZ, 0x7 ;  /* 0x0000005f04047211 */ /* 0x000fe200078f38ff */
[----:B------:R-:W-:Y:S01]  /*0350*/  ULDC UR4, c[0x0][0x150] ;  /* 0x0000540000047ab9 */ /* 0x000fe20000000800 */
[----:B------:R-:W-:Y:S01]  /*0360*/  SHF.R.S32.HI R6, RZ, 0x1f, R5 ;  /* 0x0000001fff067819 */ /* 0x000fe20000011405 */
[----:B------:R-:W-:Y:S01]  /*0370*/  NOP ;  /* 0x0000000000007918 */ /* 0x000fe20000000000 */
[----:B------:R-:W-:Y:S01]  /*0380*/  LOP3.LUT R4, R4, 0xffffff80, RZ, 0xc0, !PT ;  /* 0xffffff8004047812 */ /* 0x000fe200078ec0ff */
[----:B------:R-:W-:Y:S01]  /*0390*/  NOP ;  /* 0x0000000000007918 */ /* 0x000fe20000000000 */
[----:B------:R-:W-:Y:S01]  /*03a0*/  LEA.HI R6, R6, R5, RZ, 0x2 ;  /* 0x0000000506067211 */ /* 0x000fe200078f10ff */
[----:B------:R-:W1:Y:S01]  /*03b0*/  LDC R11, c[0x0][0x144] ;  /* 0x00005100ff0b7b82 */ /* 0x000e620000000800 */
[----:B------:R-:W-:Y:S01]  /*03c0*/  IMAD.MOV.U32 R22, RZ, RZ, 0x1 ;  /* 0x00000001ff167424 */ /* 0x000fe200078e00ff */
[----:B------:R-:W-:Y:S01]  /*03d0*/  ISETP.NE.AND P3, PT, R2, RZ, PT ;  /* 0x000000ff0200720c */ /* 0x000fe20003f65270 */
[----:B------:R-:W-:Y:S01]  /*03e0*/  IMAD.IADD R8, R95, 0x1, -R4 ;  /* 0x000000015f087824 */ /* 0x000fe200078e0a04 */
[----:B------:R-:W-:Y:S01]  /*03f0*/  LOP3.LUT R6, R6, 0x3ffffffc, RZ, 0xc0, !PT ;  /* 0x3ffffffc06067812 */ /* 0x000fe200078ec0ff */
[----:B------:R-:W2:Y:S03]  /*0400*/  S2R R4, SR_CTAID.Y ;  /* 0x0000000000047919 */ /* 0x000ea60000002600 */
[----:B------:R-:W-:Y:S01]  /*0410*/  SHF.R.S32.HI R9, RZ, 0x1f, R8 ;  /* 0x0000001fff097819 */ /* 0x000fe20000011408 */
[----:B------:R-:W-:Y:S01]  /*0420*/  IMAD.IADD R6, R5, 0x1, -R6 ;  /* 0x0000000105067824 */ /* 0x000fe200078e0a06 */
[----:B------:R-:W3:Y:S02]  /*0430*/  LDC R13, c[0x0][0x140] ;  /* 0x00005000ff0d7b82 */ /* 0x000ee40000000800 */
[----:B------:R-:W-:-:S02]  /*0440*/  LEA.HI R9, R9, R8, RZ, 0x3 ;  /* 0x0000000809097211 */ /* 0x000fc400078f18ff */
[----:B-----5:R-:W-:Y:S02]  /*0450*/  ISETP.NE.OR P0, PT, R0, RZ, !P0 ;  /* 0x000000ff0000720c */ /* 0x020fe40004705670 */
[--C-:B------:R-:W-:Y:S02]  /*0460*/  SHF.R.S32.HI R0, RZ, 0x3, R9.reuse ;  /* 0x00000003ff007819 */ /* 0x100fe40000011409 */
[----:B0-----:R-:W-:Y:S02]  /*0470*/  I2FP.F32.U32 R10, UR8 ;  /* 0x00000008000a7c45 */ /* 0x001fe40008201000 */
[----:B------:R-:W-:-:S03]  /*0480*/  SHF.R.S32.HI R9, RZ, 0x1f, R9 ;  /* 0x0000001fff097819 */ /* 0x000fc60000011409 */
[----:B------:R-:W-:Y:S01]  /*0490*/  FMUL R10, R10, UR4 ;  /* 0x000000040a0a7c20 */ /* 0x000fe20008400000 */
[----:B------:R-:W-:Y:S01]  /*04a0*/  LEA.HI R9, R9, R0, RZ, 0x2 ;  /* 0x0000000009097211 */ /* 0x000fe200078f10ff */
[----:B------:R-:W-:Y:S02]  /*04b0*/  ULDC UR4, c[0x0][0x154] ;  /* 0x0000550000047ab9 */ /* 0x000fe40000000800 */
[----:B------:R-:W-:Y:S01]  /*04c0*/  VOTEU.ALL UP0, P0 ;  /* 0x00000000003f7886 */ /* 0x000fe20000000000 */
[----:B------:R-:W-:Y:S01]  /*04d0*/  LOP3.LUT R9, R9, 0xfffffffc, RZ, 0xc0, !PT ;  /* 0xfffffffc09097812 */ /* 0x000fe200078ec0ff */
[----:B------:R-:W0:Y:S01]  /*04e0*/  F2I.U32.TRUNC.NTZ R10, R10 ;  /* 0x0000000a000a7305 */ /* 0x000e22000020f000 */
[----:B------:R-:W-:Y:S02]  /*04f0*/  VOTEU.ALL UP1, P0 ;  /* 0x00000000003f7886 */ /* 0x000fe40000020000 */
[----:B------:R-:W5:Y:S01]  /*0500*/  @!UP0 S2UR UR7, SR_CgaCtaId ;  /* 0x00000000000789c3 */ /* 0x000f620000008800 */
[----:B------:R-:W-:Y:S01]  /*0510*/  IMAD.IADD R9, R0, 0x1, -R9 ;  /* 0x0000000100097824 */ /* 0x000fe200078e0a09 */
[----:B------:R-:W-:Y:S01]  /*0520*/  SHF.R.S32.HI R0, RZ, 0x1f, R3 ;  /* 0x0000001fff007819 */ /* 0x000fe20000011403 */
[----:B------:R-:W-:Y:S01]  /*0530*/  @!UP0 UMOV UR6, 0x400 ;  /* 0x0000040000068882 */ /* 0x000fe20000000000 */
[----:B---3--:R-:W-:Y:S01]  /*0540*/  ISETP.EQ.U32.AND P2, PT, R13, 0x1, PT ;  /* 0x000000010d00780c */ /* 0x008fe20003f42070 */
[----:B------:R-:W-:Y:S01]  /*0550*/  IMAD R19, R6, 0x4, R9 ;  /* 0x0000000406137824 */ /* 0x000fe200078e0209 */
[----:B--2---:R-:W-:-:S02]  /*0560*/  I2FP.F32.U32 R12, R4 ;  /* 0x00000004000c7245 */ /* 0x004fc40000201000 */
[----:B------:R-:W2:Y:S01]  /*0570*/  LDC R9, c[0x0][0x148] ;  /* 0x00005200ff097b82 */ /* 0x000ea20000000800 */
[----:B------:R-:W-:Y:S02]  /*0580*/  LEA.HI R0, R0, R3, RZ, 0x2 ;  /* 0x0000000300007211 */ /* 0x000fe400078f10ff */
[----:B------:R-:W-:Y:S01]  /*0590*/  LEA.HI R6, R19, R19, RZ, 0x1 ;  /* 0x0000001313067211 */ /* 0x000fe200078f08ff */
[----:B0-----:R-:W-:Y:S02]  /*05a0*/  IMAD.MOV R14, RZ, RZ, -R10 ;  /* 0x000000ffff0e7224 */ /* 0x001fe400078e0a0a */
[----:B------:R-:W-:Y:S01]  /*05b0*/  FMUL R12, R12, UR4 ;  /* 0x000000040c0c7c20 */ /* 0x000fe20008400000 */
[----:B------:R-:W-:Y:S01]  /*05c0*/  LOP3.LUT R0, R0, 0xfffffffc, RZ, 0xc0, !PT ;  /* 0xfffffffc00007812 */ /* 0x000fe200078ec0ff */
[----:B------:R-:W-:Y:S01]  /*05d0*/  UMOV UR4, 0x20 ;  /* 0x0000002000047882 */ /* 0x000fe20000000000 */
[----:B------:R-:W-:Y:S01]  /*05e0*/  LOP3.LUT R10, R6, 0xfffffffe, RZ, 0xc0, !PT ;  /* 0xfffffffe060a7812 */ /* 0x000fe200078ec0ff */
[----:B-1----:R-:W-:Y:S01]  /*05f0*/  IMAD R6, R11, R14, UR8 ;  /* 0x000000080b067e24 */ /* 0x002fe2000f8e020e */
[----:B------:R-:W-:-:S04]  /*0600*/  @!UP0 UIADD3 UR4, -UR4, 0x100000, URZ ;  /* 0x0010000004048890 */ /* 0x000fc8000fffe13f */
[----:B------:R-:W-:Y:S02]  /*0610*/  @!UP0 USHF.L.U32 UR5, UR4, 0xb, URZ ;  /* 0x0000000b04058899 */ /* 0x000fe4000800063f */
[----:B------:R-:W-:Y:S01]  /*0620*/  @!UP0 USHF.L.U32 UR4, UR4, 0x1, URZ ;  /* 0x0000000104048899 */ /* 0x000fe2000800063f */
[----:B------:R-:W0:Y:S01]  /*0630*/  F2I.U32.TRUNC.NTZ R12, R12 ;  /* 0x0000000c000c7305 */ /* 0x000e22000020f000 */
[----:B------:R-:W-:Y:S02]  /*0640*/  IMAD.IADD R3, R3, 0x1, -R0 ;  /* 0x0000000103037824 */ /* 0x000fe400078e0a00 */
[C---:B------:R-:W-:Y:S02]  /*0650*/  IMAD.IADD R11, R19.reuse, 0x1, -R10 ;  /* 0x00000001130b7824 */ /* 0x040fe400078e0a0a */
[----:B------:R-:W-:Y:S01]  /*0660*/  IMAD.SHL.U32 R10, R19, 0x4, RZ ;  /* 0x00000004130a7824 */ /* 0x000fe200078e00ff */
[----:B-----5:R-:W-:Y:S01]  /*0670*/  @!UP0 ULEA UR6, UR7, UR6, 0x18 ;  /* 0x0000000607068291 */ /* 0x020fe2000f8ec03f */
[----:B------:R-:W-:Y:S01]  /*0680*/  ISETP.NE.AND P1, PT, R3, 0x3, PT ;  /* 0x000000030300780c */ /* 0x000fe20003f25270 */
[----:B------:R-:W-:Y:S01]  /*0690*/  VOTEU.ALL UP0, P0 ;  /* 0x00000000003f7886 */ /* 0x000fe20000000000 */
[----:B------:R-:W-:-:S02]  /*06a0*/  ISETP.NE.AND P4, PT, R11, R6, PT ;  /* 0x000000060b00720c */ /* 0x000fc40003f85270 */
[----:B------:R-:W-:Y:S02]  /*06b0*/  LOP3.LUT R19, R19, 0xc, R10, 0x78, !PT ;  /* 0x0000000c13137812 */ /* 0x000fe400078e780a */
[----:B------:R-:W-:Y:S01]  /*06c0*/  LOP3.LUT P0, RZ, R8, 0x7, RZ, 0xc0, !PT ;  /* 0x0000000708ff7812 */ /* 0x000fe2000780c0ff */
[C---:B------:R-:W-:Y:S01]  /*06d0*/  VIADD R8, R2.reuse, 0xffffffff ;  /* 0xffffffff02087836 */ /* 0x040fe20000000000 */
[----:B------:R-:W-:Y:S01]  /*06e0*/  ISETP.EQ.OR P1, PT, R3, RZ, !P1 ;  /* 0x000000ff0300720c */ /* 0x000fe20004f22670 */
[----:B0-----:R-:W-:Y:S01]  /*06f0*/  IMAD.MOV R23, RZ, RZ, -R12 ;  /* 0x000000ffff177224 */ /* 0x001fe200078e0a0c */
[----:B------:R-:W-:Y:S01]  /*0700*/  ISETP.LT.U32.AND P0, PT, R19, 0x2, !P0 ;  /* 0x000000021300780c */ /* 0x000fe20004701070 */
[----:B------:R-:W0:Y:S02]  /*0710*/  FENCE.VIEW.ASYNC.S ;  /* 0x00000000000073c6 */ /* 0x000e240000000000 */
[----:B0-----:R0:W1:Y:S01]  /*0720*/  @!UP0 SYNCS.EXCH.64 URZ, [UR6+0x70], UR4 ;  /* 0x00007004063f85b2 */ /* 0x0010620008000100 */
[----:B------:R-:W-:Y:S01]  /*0730*/  ISETP.EQ.AND P1, PT, R2, RZ, P1 ;  /* 0x000000ff0200720c */ /* 0x000fe20000f22270 */
[----:B--2---:R-:W-:Y:S01]  /*0740*/  IMAD R11, R9, R23, R4 ;  /* 0x00000017090b7224 */ /* 0x004fe200078e0204 */
[----:B------:R-:W-:-:S02]  /*0750*/  ISETP.GE.U32.AND P6, PT, R8, 0x2, PT ;  /* 0x000000020800780c */ /* 0x000fc40003fc6070 */
[----:B------:R-:W-:Y:S02]  /*0760*/  @P4 LEA.HI R0, R19, R19, RZ, 0x1 ;  /* 0x0000001313004211 */ /* 0x000fe400078f08ff */
[----:B------:R-:W-:Y:S02]  /*0770*/  SEL R18, RZ, 0x1, !P1 ;  /* 0x00000001ff127807 */ /* 0x000fe40004800000 */
[----:B------:R-:W-:Y:S02]  /*0780*/  @P4 SHF.R.S32.HI R0, RZ, 0x1, R0 ;  /* 0x00000001ff004819 */ /* 0x000fe40000011400 */
[----:B------:R-:W-:Y:S02]  /*0790*/  SEL R18, R18, 0x2, P6 ;  /* 0x0000000212127807 */ /* 0x000fe40003000000 */
[----:B------:R-:W-:Y:S02]  /*07a0*/  @P4 ISETP.NE.AND P5, PT, R0, R11, PT ;  /* 0x0000000b0000420c */ /* 0x000fe40003fa5270 */
[----:B------:R-:W-:Y:S01]  /*07b0*/  SEL R11, RZ, 0x1, !P0 ;  /* 0x00000001ff0b7807 */ /* 0x000fe20004000000 */
[----:B------:R0:W2:Y:S01]  /*07c0*/  @!UP1 SYNCS.EXCH.64 URZ, [UR6+0x78], UR4 ;  /* 0x00007804063f95b2 */ /* 0x0000a20008000100 */
[----:B------:R-:W-:Y:S01]  /*07d0*/  @P4 SEL R22, RZ, 0x1, P5 ;  /* 0x00000001ff164807 */ /* 0x000fe20002800000 */
[----:B------:R-:W-:Y:S01]  /*07e0*/  NOP ;  /* 0x0000000000007918 */ /* 0x000fe20000000000 */
[----:B------:R-:W-:-:S02]  /*07f0*/  LOP3.LUT R0, R95, 0x7f, RZ, 0xc0, !PT ;  /* 0x0000007f5f007812 */ /* 0x000fc400078ec0ff */
[----:B------:R-:W-:Y:S01]  /*0800*/  LOP3.LUT R22, R22, R11, RZ, 0xc0, !PT ;  /* 0x0000000b16167212 */ /* 0x000fe200078ec0ff */
[----:B01----:R-:W-:Y:S06]  /*0810*/  @!P2 BRA `(.L_x_3) ;  /* 0x000000000008a947 */ /* 0x003fec0003800000 */
[----:B--2-4-:R-:W-:Y:S01]  /*0820*/  UCGABAR_ARV ;  /* 0x00000000000079c7 */ /* 0x014fe20008000000 */
[----:B------:R-:W-:Y:S05]  /*0830*/  BRA `(.L_x_4) ;  /* 0x0000000000047947 */ /* 0x000fea0003800000 */
.L_x_3:
[----:B--2-4-:R-:W-:Y:S01]  /*0840*/  NOP ;  /* 0x0000000000007918 */ /* 0x014fe20000000000 */
.L_x_4:
[----:B------:R-:W0:Y:S01]  /*0850*/  LDC R2, c[0x0][0x65c] ;  /* 0x00019700ff027b82 */ /* 0x000e220000000800 */
[----:B------:R-:W-:Y:S02]  /*0860*/  IMAD.U32 R10, RZ, RZ, UR8 ;  /* 0x00000008ff0a7e24 */ /* 0x000fe4000f8e00ff */
[----:B------:R-:W-:Y:S01]  /*0870*/  IMAD.MOV.U32 R11, RZ, RZ, RZ ;  /* 0x000000ffff0b7224 */ /* 0x000fe200078e00ff */
[----:B0-----:R-:W-:-:S04]  /*0880*/  ISETP.NE.AND P1, PT, R2, 0x1, PT ;  /* 0x000000010200780c */ /* 0x001fc80003f25270 */
[----:B------:R-:W-:-:S09]  /*0890*/  P2R R5, PR, RZ, 0x2 ;  /* 0x00000002ff057803 */ /* 0x000fd20000000000 */
[----:B------:R-:W0:Y:S01]  /*08a0*/  @P1 LDC R17, c[0x0][0x10] ;  /* 0x00000400ff111b82 */ /* 0x000e220000000800 */
[----:B------:R-:W-:Y:S02]  /*08b0*/  @P1 IMAD.MOV.U32 R5, RZ, RZ, RZ ;  /* 0x000000ffff051224 */ /* 0x000fe400078e00ff */
[----:B------:R-:W-:-:S05]  /*08c0*/  @P1 IMAD.MOV.U32 R15, RZ, RZ, RZ ;  /* 0x000000ffff0f1224 */ /* 0x000fca00078e00ff */
[----:B------:R-:W1:Y:S01]  /*08d0*/  @!P1 LDC R13, c[0x0][0xc] ;  /* 0x00000300ff0d9b82 */ /* 0x000e620000000800 */
[----:B------:R-:W-:Y:S01]  /*08e0*/  ULDC UR4, c[0x0][0xc] ;  /* 0x0000030000047ab9 */ /* 0x000fe20000000800 */
[----:B------:R-:W-:Y:S01]  /*08f0*/  ULDC UR5, c[0x0][0x10] ;  /* 0x0000040000057ab9 */ /* 0x000fe20000000800 */
[----:B------:R-:W-:Y:S01]  /*0900*/  ULDC UR6, c[0x0][0x14] ;  /* 0x0000050000067ab9 */ /* 0x000fe20000000800 */
[----:B------:R-:W-:-:S04]  /*0910*/  UIMAD.WIDE.U32 UR4, UR4, UR5, URZ ;  /* 0x00000005040472a5 */ /* 0x000fc8000f8e003f */
[----:B------:R-:W-:Y:S02]  /*0920*/  UIMAD.WIDE.U32 UR36, UR4, UR6, URZ ;  /* 0x00000006042472a5 */ /* 0x000fe4000f8e003f */
[----:B------:R-:W-:-:S04]  /*0930*/  UIMAD UR42, UR5, UR6, URZ ;  /* 0x00000006052a72a4 */ /* 0x000fc8000f8e023f */
[----:B------:R-:W-:Y:S01]  /*0940*/  UIADD3 UR42, UR37, UR42, URZ ;  /* 0x0000002a252a7290 */ /* 0x000fe2000fffe03f */
[----:B0-----:R-:W-:-:S04]  /*0950*/  @P1 IMAD.WIDE.U32 R16, R17, UR8, R4 ;  /* 0x0000000811101c25 */ /* 0x001fc8000f8e0004 */
[----:B------:R-:W-:Y:S02]  /*0960*/  @P1 IMAD.IADD R17, R17, 0x1, R15 ;  /* 0x0000000111111824 */ /* 0x000fe400078e020f */
[----:B-1----:R-:W-:-:S04]  /*0970*/  @!P1 IMAD.WIDE.U32 R10, R4, R13, R10 ;  /* 0x0000000d040a9225 */ /* 0x002fc800078e000a */
[----:B------:R-:W-:Y:S02]  /*0980*/  @!P1 IMAD.MOV.U32 R16, RZ, RZ, R10 ;  /* 0x000000ffff109224 */ /* 0x000fe400078e000a */
[----:B------:R-:W-:Y:S01]  /*0990*/  @!P1 IMAD.MOV.U32 R17, RZ, RZ, R11 ;  /* 0x000000ffff119224 */ /* 0x000fe200078e000b */
[----:B------:R-:W-:Y:S06]  /*09a0*/  @!P2 BRA `(.L_x_5) ;  /* 0x00000000000ca947 */ /* 0x000fec0003800000 */
[----:B------:R-:W-:Y:S01]  /*09b0*/  UCGABAR_WAIT ;  /* 0x0000000000007dc7 */ /* 0x000fe20008000000 */
[----:B------:R-:W-:Y:S01]  /*09c0*/  CCTL.IVALL ;  /* 0x00000000ff00798f */ /* 0x000fe20002000000 */
[----:B------:R-:W-:Y:S05]  /*09d0*/  BRA `(.L_x_6) ;  /* 0x0000000000047947 */ /* 0x000fea0003800000 */
.L_x_5:
[----:B------:R-:W-:Y:S06]  /*09e0*/  BAR.SYNC.DEFER_BLOCKING 0x0 ;  /* 0x0000000000007b1d */ /* 0x000fec0000010000 */
.L_x_6:
[----:B------:R-:W-:Y:S05]  /*09f0*/  @!P3 BRA `(.L_x_7) ;  /* 0x0000005c00a8b947 */ /* 0x000fea0003800000 */
[----:B------:R-:W-:-:S13]  /*0a00*/  ISETP.GT.U32.AND P0, PT, R8, 0x1, PT ;  /* 0x000000010800780c */ /* 0x000fda0003f04070 */
[----:B------:R-:W-:Y:S05]  /*0a10*/  @P0 EXIT ;  /* 0x000000000000094d */ /* 0x000fea0003800000 */
[----:B------:R-:W-:Y:S01]  /*0a20*/  ULDC.64 UR4, c[0x0][0x650] ;  /* 0x0001940000047ab9 */ /* 0x000fe20000000a00 */
[----:B------:R-:W-:Y:S01]  /*0a30*/  PRMT R3, RZ, 0x7610, R3 ;  /* 0x00007610ff037816 */ /* 0x000fe20000000003 */
[----:B------:R-:W-:Y:S01]  /*0a40*/  IMAD.MOV.U32 R103, RZ, RZ, -0x1 ;  /* 0xffffffffff677424 */ /* 0x000fe200078e00ff */
[----:B------:R-:W-:Y:S01]  /*0a50*/  ISETP.GE.U32.AND P0, PT, R16, UR4, PT ;  /* 0x0000000410007c0c */ /* 0x000fe2000bf06070 */
[----:B------:R-:W-:Y:S02]  /*0a60*/  IMAD.MOV.U32 R100, RZ, RZ, -0x1 ;  /* 0xffffffffff647424 */ /* 0x000fe400078e00ff */
[----:B------:R-:W-:Y:S01]  /*0a70*/  IMAD.MOV.U32 R101, RZ, RZ, -0x1 ;  /* 0xffffffffff657424 */ /* 0x000fe200078e00ff */
[----:B------:R-:W-:-:S13]  /*0a80*/  ISETP.GE.U32.AND.EX P0, PT, R17, UR5, PT, P0 ;  /* 0x0000000511007c0c */ /* 0x000fda000bf06100 */
[----:B------:R-:W-:Y:S05]  /*0a90*/  @P0 BRA `(.L_x_8) ;  /* 0x0000000400280947 */ /* 0x000fea0003800000 */
[----:B------:R-:W0:Y:S01]  /*0aa0*/  LDC.64 R24, c[0x0][0x628] ;  /* 0x00018a00ff187b82 */ /* 0x000e220000000a00 */
[----:B------:R-:W-:Y:S02]  /*0ab0*/  IMAD.MOV.U32 R10, RZ, RZ, R16 ;  /* 0x000000ffff0a7224 */ /* 0x000fe400078e0010 */
[----:B------:R-:W-:-:S05]  /*0ac0*/  IMAD.MOV.U32 R11, RZ, RZ, R17 ;  /* 0x000000ffff0b7224 */ /* 0x000fca00078e0011 */
[----:B------:R-:W1:Y:S08]  /*0ad0*/  LDC R8, c[0x0][0x630] ;  /* 0x00018c00ff087b82 */ /* 0x000e700000000800 */
[----:B------:R-:W2:Y:S01]  /*0ae0*/  LDC.64 R26, c[0x0][0x620] ;  /* 0x00018800ff1a7b82 */ /* 0x000ea20000000a00 */
[----:B0-----:R-:W-:-:S04]  /*0af0*/  ISETP.NE.U32.AND P0, PT, R24, RZ, PT ;  /* 0x000000ff1800720c */ /* 0x001fc80003f05070 */
[----:B------:R-:W-:-:S13]  /*0b00*/  ISETP.NE.AND.EX P0, PT, R25, RZ, PT, P0 ;  /* 0x000000ff1900720c */ /* 0x000fda0003f05300 */
[----:B-12---:R-:W-:Y:S05]  /*0b10*/  @!P0 BRA `(.L_x_9) ;  /* 0x0000000000288947 */ /* 0x006fea0003800000 */
[----:B------:R-:W0:Y:S02]  /*0b20*/  LDC R3, c[0x0][0x634] ;  /* 0x00018d00ff037b82 */ /* 0x000e240000000800 */
[----:B0-----:R-:W-:-:S05]  /*0b30*/  IADD3 R3, P0, R16, R3, RZ ;  /* 0x0000000310037210 */ /* 0x001fca0007f1e0ff */
[----:B------:R-:W-:-:S04]  /*0b40*/  IMAD.X R21, RZ, RZ, R17, P0 ;  /* 0x000000ffff157224 */ /* 0x000fc800000e0611 */
[----:B------:R-:W-:-:S04]  /*0b50*/  IMAD.WIDE.U32 R10, R21, R24, RZ ;  /* 0x00000018150a7225 */ /* 0x000fc800078e00ff */
[----:B------:R-:W-:-:S04]  /*0b60*/  IMAD.WIDE.U32 R12, P0, R3, R25, R10 ;  /* 0x00000019030c7225 */ /* 0x000fc8000780000a */
[----:B------:R-:W-:-:S04]  /*0b70*/  IMAD.WIDE.U32 R10, R3, R24, RZ ;  /* 0x00000018030a7225 */ /* 0x000fc800078e00ff */
[----:B------:R-:W-:Y:S01]  /*0b80*/  IMAD.X R15, RZ, RZ, RZ, P0 ;  /* 0x000000ffff0f7224 */ /* 0x000fe200000e06ff */
[----:B------:R-:W-:Y:S01]  /*0b90*/  IADD3 RZ, P0, R11, R12, RZ ;  /* 0x0000000c0bff7210 */ /* 0x000fe20007f1e0ff */
[----:B------:R-:W-:-:S04]  /*0ba0*/  IMAD.MOV.U32 R14, RZ, RZ, R13 ;  /* 0x000000ffff0e7224 */ /* 0x000fc800078e000d */
[----:B------:R-:W-:-:S08]  /*0bb0*/  IMAD.WIDE.U32.X R10, R21, R25, R14, P0 ;  /* 0x00000019150a7225 */ /* 0x000fd000000e040e */
.L_x_9:
[----:B------:R-:W0:Y:S01]  /*0bc0*/  LDC.64 R30, c[0x0][0x640] ;  /* 0x00019000ff1e7b82 */ /* 0x000e220000000a00 */
[-CC-:B------:R-:W-:Y:S01]  /*0bd0*/  SHF.R.U64 R101, R10, R8.reuse, R11.reuse ;  /* 0x000000080a657219 */ /* 0x180fe2000000120b */
[----:B------:R-:W-:Y:S01]  /*0be0*/  IMAD R29, R9, R23, R4 ;  /* 0x00000017091d7224 */ /* 0x000fe200078e0204 */
[----:B------:R-:W-:Y:S01]  /*0bf0*/  SHF.R.U32.HI R3, RZ, R8, R11 ;  /* 0x00000008ff037219 */ /* 0x000fe2000001160b */
[----:B------:R-:W-:Y:S01]  /*0c00*/  IMAD.MOV.U32 R23, RZ, RZ, 0x1 ;  /* 0x00000001ff177424 */ /* 0x000fe200078e00ff */
[----:B------:R-:W-:-:S03]  /*0c10*/  IADD3 R5, P0, RZ, -R101, RZ ;  /* 0x80000065ff057210 */ /* 0x000fc60007f1e0ff */
[----:B------:R-:W1:Y:S02]  /*0c20*/  LDC R12, c[0x0][0x618] ;  /* 0x00018600ff0c7b82 */ /* 0x000e640000000800 */
[----:B------:R-:W-:Y:S02]  /*0c30*/  IMAD.X R3, RZ, RZ, ~R3, P0 ;  /* 0x000000ffff037224 */ /* 0x000fe400000e0e03 */
[----:B------:R-:W-:-:S04]  /*0c40*/  IMAD.WIDE.U32 R10, R5, R26, R16 ;  /* 0x0000001a050a7225 */ /* 0x000fc800078e0010 */
[----:B------:R-:W2:Y:S01]  /*0c50*/  LDC R20, c[0x0][0x608] ;  /* 0x00018200ff147b82 */ /* 0x000ea20000000800 */
[----:B------:R-:W-:Y:S02]  /*0c60*/  IMAD R8, R3, R26, RZ ;  /* 0x0000001a03087224 */ /* 0x000fe400078e02ff */
[----:B------:R-:W-:Y:S02]  /*0c70*/  IMAD.MOV.U32 R3, RZ, RZ, -0x1 ;  /* 0xffffffffff037424 */ /* 0x000fe400078e00ff */
[----:B------:R-:W-:-:S03]  /*0c80*/  IMAD R5, R5, R27, R8 ;  /* 0x0000001b05057224 */ /* 0x000fc600078e0208 */
[----:B------:R-:W3:Y:S01]  /*0c90*/  LDC R28, c[0x0][0x658] ;  /* 0x00019600ff1c7b82 */ /* 0x000ee20000000800 */
[----:B------:R-:W-:Y:S01]  /*0ca0*/  IMAD.IADD R5, R11, 0x1, R5 ;  /* 0x000000010b057824 */ /* 0x000fe200078e0205 */
[----:B0-----:R-:W-:-:S04]  /*0cb0*/  ISETP.NE.U32.AND P0, PT, R30, RZ, PT ;  /* 0x000000ff1e00720c */ /* 0x001fc80003f05070 */
[----:B------:R-:W-:Y:S02]  /*0cc0*/  ISETP.NE.AND.EX P0, PT, R31, RZ, PT, P0 ;  /* 0x000000ff1f00720c */ /* 0x000fe40003f05300 */
[----:B------:R-:W0:Y:S01]  /*0cd0*/  LDC R24, c[0x0][0x600] ;  /* 0x00018000ff187b82 */ /* 0x000e220000000800 */
[-CC-:B-1----:R-:W-:Y:S02]  /*0ce0*/  SHF.R.U64 R14, R10, R12.reuse, R5.reuse ;  /* 0x0000000c0a0e7219 */ /* 0x182fe40000001205 */
[----:B------:R-:W-:-:S05]  /*0cf0*/  SHF.R.U32.HI R5, RZ, R12, R5 ;  /* 0x0000000cff057219 */ /* 0x000fca0000011605 */
[----:B------:R-:W1:Y:S01]  /*0d00*/  LDC R15, c[0x0][0x648] ;  /* 0x00019200ff0f7b82 */ /* 0x000e620000000800 */
[-CC-:B--2---:R-:W-:Y:S02]  /*0d10*/  SHF.R.U64 R27, R14, R20.reuse, R5.reuse ;  /* 0x000000140e1b7219 */ /* 0x184fe40000001205 */
[----:B------:R-:W-:-:S05]  /*0d20*/  SHF.R.U32.HI R5, RZ, R20, R5 ;  /* 0x00000014ff057219 */ /* 0x000fca0000011605 */
[----:B------:R-:W2:Y:S01]  /*0d30*/  LDC R21, c[0x0][0x638] ;  /* 0x00018e00ff157b82 */ /* 0x000ea20000000800 */
[-CC-:B---3--:R-:W-:Y:S02]  /*0d40*/  SHF.R.U64 R20, R27, R28.reuse, R5.reuse ;  /* 0x0000001c1b147219 */ /* 0x188fe40000001205 */
[-C--:B------:R-:W-:Y:S02]  /*0d50*/  SHF.L.U32 R3, R3, R28.reuse, RZ ;  /* 0x0000001c03037219 */ /* 0x080fe400000006ff */
[----:B------:R-:W-:Y:S01]  /*0d60*/  SHF.R.U32.HI R5, RZ, R28, R5 ;  /* 0x0000001cff057219 */ /* 0x000fe20000011605 */
[----:B------:R-:W-:Y:S01]  /*0d70*/  IMAD.MOV.U32 R4, RZ, RZ, R20 ;  /* 0x000000ffff047224 */ /* 0x000fe200078e0014 */
[----:B------:R-:W-:Y:S01]  /*0d80*/  LOP3.LUT R12, RZ, R3, RZ, 0x33, !PT ;  /* 0x00000003ff0c7212 */ /* 0x000fe200078e33ff */
[----:B------:R-:W3:Y:S01]  /*0d90*/  LDC R25, c[0x0][0x610] ;  /* 0x00018400ff197b82 */ /* 0x000ee20000000800 */
[----:B------:R-:W-:Y:S05]  /*0da0*/  @!P0 BRA `(.L_x_10) ;  /* 0x0000000000288947 */ /* 0x000fea0003800000 */
[----:B------:R-:W4:Y:S02]  /*0db0*/  LDC R3, c[0x0][0x64c] ;  /* 0x00019300ff037b82 */ /* 0x000f240000000800 */
[----:B----4-:R-:W-:-:S05]  /*0dc0*/  IADD3 R3, P0, R20, R3, RZ ;  /* 0x0000000314037210 */ /* 0x010fca0007f1e0ff */
        /* <DEDUP_REMOVED lines=8> */
.L_x_10:
[----:B-1----:R-:W-:Y:S01]  /*0e50*/  SHF.R.U64 R4, R4, R15, R5 ;  /* 0x0000000f04047219 */ /* 0x002fe20000001205 */
[----:B0-----:R-:W-:Y:S01]  /*0e60*/  VIADD R5, R24, 0xffffffff ;  /* 0xffffffff18057836 */ /* 0x001fe20000000000 */
[----:B------:R-:W-:Y:S02]  /*0e70*/  SHF.L.U32 R3, R23, R28, RZ ;  /* 0x0000001c17037219 */ /* 0x000fe400000006ff */
[----:B------:R-:W-:Y:S01]  /*0e80*/  LOP3.LUT R12, R27, R12, RZ, 0xc0, !PT ;  /* 0x0000000c1b0c7212 */ /* 0x000fe200078ec0ff */
[----:B------:R-:W-:Y:S01]  /*0e90*/  IMAD.MOV R8, RZ, RZ, -R4 ;  /* 0x000000ffff087224 */ /* 0x000fe200078e0a04 */
[----:B------:R-:W-:Y:S02]  /*0ea0*/  SEL R6, R6, R29, !P1 ;  /* 0x0000001d06067207 */ /* 0x000fe40004800000 */
[----:B------:R-:W-:Y:S01]  /*0eb0*/  LOP3.LUT R5, R14, R5, RZ, 0xc0, !PT ;  /* 0x000000050e057212 */ /* 0x000fe200078ec0ff */
[----:B------:R-:W-:Y:S02]  /*0ec0*/  IMAD R9, R3, R4, R12 ;  /* 0x0000000403097224 */ /* 0x000fe400078e020c */
[----:B--2---:R-:W-:-:S02]  /*0ed0*/  IMAD R3, R8, R21, R20 ;  /* 0x0000001508037224 */ /* 0x004fc400078e0214 */
[----:B---3--:R-:W-:Y:S02]  /*0ee0*/  IMAD R6, R9, R25, R6 ;  /* 0x0000001909067224 */ /* 0x008fe400078e0206 */
[----:B------:R-:W-:Y:S02]  /*0ef0*/  IMAD R103, R3, R24, R5 ;  /* 0x0000001803677224 */ /* 0x000fe400078e0205 */
[----:B------:R-:W-:-:S03]  /*0f00*/  IMAD.MOV.U32 R4, RZ, RZ, 0x1 ;  /* 0x00000001ff047424 */ /* 0x000fc600078e00ff */
[----:B------:R-:W-:Y:S02]  /*0f10*/  SEL R100, R103, R6, !P1 ;  /* 0x0000000667647207 */ /* 0x000fe40004800000 */
[----:B------:R-:W-:Y:S02]  /*0f20*/  PRMT R3, R4, 0x7610, R3 ;  /* 0x0000761004037816 */ /* 0x000fe40000000003 */
[----:B------:R-:W-:-:S07]  /*0f30*/  SEL R103, R6, R103, !P1 ;  /* 0x0000006706677207 */ /* 0x000fce0004800000 */
.L_x_8:
[----:B------:R-:W-:-:S08]  /*0f40*/  NOP ;  /* 0x0000000000007918 */ /* 0x000fd00000000000 */
[----:B------:R-:W0:Y:S02]  /*0f50*/  USETMAXREG.TRY_ALLOC.CTAPOOL UP0, 0xe8 ;  /* 0x000000e8000079c8 */ /* 0x000e240008000600 */
[----:B0-----:R-:W-:-:S13]  /*0f60*/  PLOP3.LUT P0, PT, PT, PT, UP0, 0x80, 0x0 ;  /* 0x000000000000781c */ /* 0x001fda0003f0f008 */
[----:B------:R-:W-:Y:S05]  /*0f70*/  @!P0 BRA `(.L_x_8) ;  /* 0xfffffffc00f08947 */ /* 0x000fea000383ffff */
[----:B------:R-:W-:Y:S01]  /*0f80*/  ULDC.64 UR4, c[0x0][0x598] ;  /* 0x0001660000047ab9 */ /* 0x000fe20000000a00 */
[----:B------:R-:W-:Y:S01]  /*0f90*/  ULDC.64 UR38, c[0x0][0x208] ;  /* 0x0000820000267ab9 */ /* 0x000fe20000000a00 */
[----:B------:R-:W-:-:S04]  /*0fa0*/  ISETP.NE.U32.AND P0, PT, RZ, UR4, PT ;  /* 0x00000004ff007c0c */ /* 0x000fc8000bf05070 */
[----:B------:R-:W-:-:S13]  /*0fb0*/  ISETP.NE.AND.EX P0, PT, RZ, UR5, PT, P0 ;  /* 0x00000005ff007c0c */ /* 0x000fda000bf05300 */
[----:B------:R-:W-:Y:S05]  /*0fc0*/  @!P0 BRA `(.L_x_11) ;  /* 0x00000000001c8947 */ /* 0x000fea0003800000 */
[----:B------:R-:W0:Y:S02]  /*0fd0*/  LDC.64 R4, c[0x0][0x598] ;  /* 0x00016600ff047b82 */ /* 0x000e240000000a00 */
[----:B0-----:R-:W2:Y:S02]  /*0fe0*/  LDG.E.64 R4, desc[UR38][R4.64] ;  /* 0x0000002604047981 */ /* 0x001ea4000c1e1b00 */
[----:B--2---:R-:W-:-:S04]  /*0ff0*/  ISETP.NE.U32.AND P0, PT, R4, RZ, PT ;  /* 0x000000ff0400720c */ /* 0x004fc80003f05070 */
[----:B------:R-:W-:-:S13]  /*1000*/  ISETP.NE.AND.EX P0, PT, R5, RZ, PT, P0 ;  /* 0x000000ff0500720c */ /* 0x000fda0003f05300 */
[----:B------:R-:W-:Y:S05]  /*1010*/  @!P0 BRA `(.L_x_11) ;  /* 0x0000000000088947 */ /* 0x000fea0003800000 */
[----:B------:R0:W5:Y:S01]  /*1020*/  LD.E R23, desc[UR38][R4.64] ;  /* 0x0000002604177980 */ /* 0x000162000c101900 */
[----:B------:R-:W-:Y:S05]  /*1030*/  BRA `(.L_x_12) ;  /* 0x0000000000247947 */ /* 0x000fea0003800000 */
.L_x_11:
[----:B------:R-:W-:Y:S02]  /*1040*/  ULDC.64 UR4, c[0x0][0x588] ;  /* 0x0001620000047ab9 */ /* 0x000fe40000000a00 */
[----:B------:R-:W-:-:S04]  /*1050*/  ISETP.NE.U32.AND P0, PT, RZ, UR4, PT ;  /* 0x00000004ff007c0c */ /* 0x000fc8000bf05070 */
[----:B------:R-:W-:-:S13]  /*1060*/  ISETP.NE.AND.EX P0, PT, RZ, UR5, PT, P0 ;  /* 0x00000005ff007c0c */ /* 0x000fda000bf05300 */
[----:B------:R-:W-:Y:S05]  /*1070*/  @!P0 BRA `(.L_x_13) ;  /* 0x00000000000c8947 */ /* 0x000fea0003800000 */
[----:B------:R-:W0:Y:S02]  /*1080*/  LDC.64 R4, c[0x0][0x588] ;  /* 0x00016200ff047b82 */ /* 0x000e240000000a00 */
[----:B0-----:R1:W5:Y:S01]  /*1090*/  LDG.E R23, desc[UR38][R4.64] ;  /* 0x0000002604177981 */ /* 0x001362000c1e1900 */
[----:B------:R-:W-:Y:S05]  /*10a0*/  BRA `(.L_x_12) ;  /* 0x0000000000087947 */ /* 0x000fea0003800000 */
.L_x_13:
[----:B------:R-:W-:Y:S02]  /*10b0*/  ULDC UR4, c[0x0][0x580] ;  /* 0x0001600000047ab9 */ /* 0x000fe40000000800 */
[----:B------:R-:W-:-:S07]  /*10c0*/  IMAD.U32 R23, RZ, RZ, UR4 ;  /* 0x00000004ff177e24 */ /* 0x000fce000f8e00ff */
.L_x_12:
[----:B------:R-:W-:Y:S02]  /*10d0*/  ULDC.64 UR4, c[0x0][0x5a0] ;  /* 0x0001680000047ab9 */ /* 0x000fe40000000a00 */
[----:B------:R-:W-:-:S04]  /*10e0*/  ISETP.NE.U32.AND P0, PT, RZ, UR4, PT ;  /* 0x00000004ff007c0c */ /* 0x000fc8000bf05070 */
[----:B------:R-:W-:-:S13]  /*10f0*/  ISETP.NE.AND.EX P0, PT, RZ, UR5, PT, P0 ;  /* 0x00000005ff007c0c */ /* 0x000fda000bf05300 */
[----:B------:R-:W-:Y:S05]  /*1100*/  @!P0 BRA `(.L_x_14) ;  /* 0x00000000001c8947 */ /* 0x000fea0003800000 */
[----:B01----:R-:W0:Y:S02]  /*1110*/  LDC.64 R4, c[0x0][0x5a0] ;  /* 0x00016800ff047b82 */ /* 0x003e240000000a00 */
[----:B0-----:R-:W2:Y:S02]  /*1120*/  LDG.E.64 R4, desc[UR38][R4.64] ;  /* 0x0000002604047981 */ /* 0x001ea4000c1e1b00 */
[----:B--2---:R-:W-:-:S04]  /*1130*/  ISETP.NE.U32.AND P0, PT, R4, RZ, PT ;  /* 0x000000ff0400720c */ /* 0x004fc80003f05070 */
[----:B------:R-:W-:-:S13]  /*1140*/  ISETP.NE.AND.EX P0, PT, R5, RZ, PT, P0 ;  /* 0x000000ff0500720c */ /* 0x000fda0003f05300 */
[----:B------:R-:W-:Y:S05]  /*1150*/  @!P0 BRA `(.L_x_14) ;  /* 0x0000000000088947 */ /* 0x000fea0003800000 */
[----:B------:R0:W5:Y:S01]  /*1160*/  LD.E R90, desc[UR38][R4.64] ;  /* 0x00000026045a7980 */ /* 0x000162000c101900 */
[----:B------:R-:W-:Y:S05]  /*1170*/  BRA `(.L_x_15) ;  /* 0x0000000000247947 */ /* 0x000fea0003800000 */
.L_x_14:
[----:B------:R-:W-:Y:S02]  /*1180*/  ULDC.64 UR4, c[0x0][0x590] ;  /* 0x0001640000047ab9 */ /* 0x000fe40000000a00 */
[----:B------:R-:W-:-:S04]  /*1190*/  ISETP.NE.U32.AND P0, PT, RZ, UR4, PT ;  /* 0x00000004ff007c0c */ /* 0x000fc8000bf05070 */
[----:B------:R-:W-:-:S13]  /*11a0*/  ISETP.NE.AND.EX P0, PT, RZ, UR5, PT, P0 ;  /* 0x00000005ff007c0c */ /* 0x000fda000bf05300 */
[----:B------:R-:W-:Y:S05]  /*11b0*/  @!P0 BRA `(.L_x_16) ;  /* 0x00000000000c8947 */ /* 0x000fea0003800000 */
[----:B------:R-:W2:Y:S02]  /*11c0*/  LDC.64 R90, c[0x0][0x590] ;  /* 0x00016400ff5a7b82 */ /* 0x000ea40000000a00 */
[----:B--2---:R2:W5:Y:S01]  /*11d0*/  LDG.E R90, desc[UR38][R90.64] ;  /* 0x000000265a5a7981 */ /* 0x004562000c1e1900 */
[----:B------:R-:W-:Y:S05]  /*11e0*/  BRA `(.L_x_15) ;  /* 0x0000000000087947 */ /* 0x000fea0003800000 */
.L_x_16:
[----:B------:R-:W-:Y:S02]  /*11f0*/  ULDC UR4, c[0x0][0x584] ;  /* 0x0001610000047ab9 */ /* 0x000fe40000000800 */
[----:B------:R-:W-:-:S07]  /*1200*/  IMAD.U32 R90, RZ, RZ, UR4 ;  /* 0x00000004ff5a7e24 */ /* 0x000fce000f8e00ff */
.L_x_15:
[----:B------:R-:W-:-:S13]  /*1210*/  LOP3.LUT P0, RZ, R3, 0xff, RZ, 0xc0, !PT ;  /* 0x000000ff03ff7812 */ /* 0x000fda000780c0ff */
[----:B------:R-:W-:Y:S05]  /*1220*/  @!P0 EXIT ;  /* 0x000000000000894d */ /* 0x000fea0003800000 */
[----:B------:R-:W3:Y:S01]  /*1230*/  LDC R93, c[0x0][0x658] ;  /* 0x00019600ff5d7b82 */ /* 0x000ee20000000800 */
[----:B------:R-:W-:Y:S01]  /*1240*/  LOP3.LUT R7, R7, 0x1, RZ, 0xc0, !PT ;  /* 0x0000000107077812 */ /* 0x000fe200078ec0ff */
[----:B------:R-:W-:Y:S01]  /*1250*/  ULDC.64 UR6, c[0x0][0x288] ;  /* 0x0000a20000067ab9 */ /* 0x000fe20000000a00 */
[----:B------:R-:W-:Y:S01]  /*1260*/  SHF.R.U32.HI R3, RZ, 0x2, R95 ;  /* 0x00000002ff037819 */ /* 0x000fe2000001165f */
[----:B------:R-:W-:Y:S01]  /*1270*/  UIADD3 UR4, UR7, 0x3f, URZ ;  /* 0x0000003f07047890 */ /* 0x000fe2000fffe03f */
[----:B------:R-:W-:Y:S01]  /*1280*/  SHF.R.U32.HI R0, RZ, 0x1, R0 ;  /* 0x00000001ff007819 */ /* 0x000fe20000011600 */
[----:B------:R-:W-:Y:S01]  /*1290*/  IMAD.SHL.U32 R88, R7, 0x40, RZ ;  /* 0x0000004007587824 */ /* 0x000fe200078e00ff */
[----:B------:R-:W-:Y:S01]  /*12a0*/  LOP3.LUT R3, R3, 0x7, RZ, 0xc0, !PT ;  /* 0x0000000703037812 */ /* 0x000fe200078ec0ff */
[----:B------:R-:W4:Y:S01]  /*12b0*/  LDC.64 R8, c[0x0][0x5c8] ;  /* 0x00017200ff087b82 */ /* 0x000f220000000a00 */
[----:B------:R-:W-:Y:S01]  /*12c0*/  USHF.R.S32.HI UR5, URZ, 0x1f, UR4 ;  /* 0x0000001f3f057899 */ /* 0x000fe20008011404 */
[----:B------:R-:W-:Y:S01]  /*12d0*/  LOP3.LUT R0, R0, 0x30, RZ, 0xc0, !PT ;  /* 0x0000003000007812 */ /* 0x000fe200078ec0ff */
[----:B------:R-:W-:Y:S01]  /*12e0*/  IMAD.MOV.U32 R6, RZ, RZ, 0x1 ;  /* 0x00000001ff067424 */ /* 0x000fe200078e00ff */
[--C-:B------:R-:W-:Y:S01]  /*12f0*/  LOP3.LUT R88, R88, 0x40, R3.reuse, 0xe2, !PT ;  /* 0x0000004058587812 */ /* 0x100fe200078ee203 */
[----:B------:R-:W-:Y:S01]  /*1300*/  ULEA.HI UR5, UR5, UR4, URZ, 0x6 ;  /* 0x0000000405057291 */ /* 0x000fe2000f8f303f */
[-C--:B01----:R-:W-:Y:S01]  /*1310*/  IADD3 R4, RZ, -R0.reuse, -R3 ;  /* 0x80000000ff047210 */ /* 0x083fe20007ffe803 */
[----:B------:R-:W-:Y:S01]  /*1320*/  IMAD.U32 R5, RZ, RZ, UR6 ;  /* 0x00000006ff057e24 */ /* 0x000fe2000f8e00ff */
[----:B------:R-:W0:Y:S01]  /*1330*/  LDC R97, c[0x0][0x600] ;  /* 0x00018000ff617b82 */ /* 0x000e220000000800 */
[----:B------:R-:W-:Y:S01]  /*1340*/  LOP3.LUT R88, R88, R0, RZ, 0xfc, !PT ;  /* 0x0000000058587212 */ /* 0x000fe200078efcff */
[----:B------:R-:W-:Y:S01]  /*1350*/  IMAD.MOV.U32 R0, RZ, RZ, -0x1 ;  /* 0xffffffffff007424 */ /* 0x000fe200078e00ff */
[----:B------:R-:W-:Y:S01]  /*1360*/  USHF.R.S32.HI UR43, URZ, 0x6, UR5 ;  /* 0x000000063f2b7899 */ /* 0x000fe20008011405 */
[----:B------:R-:W-:Y:S01]  /*1370*/  LOP3.LUT R94, R95, 0x3, RZ, 0xc0, !PT ;  /* 0x000000035f5e7812 */ /* 0x000fe200078ec0ff */
[----:B------:R-:W-:Y:S01]  /*1380*/  IMAD R4, R7, -0x40, R4 ;  /* 0xffffffc007047824 */ /* 0x000fe200078e0204 */
[C---:B------:R-:W-:Y:S01]  /*1390*/  LOP3.LUT R96, R95.reuse, 0x80, RZ, 0xc0, !PT ;  /* 0x000000805f607812 */ /* 0x040fe200078ec0ff */
[----:B------:R-:W-:Y:S01]  /*13a0*/  UISETP.LT.AND UP0, UPT, UR43, 0x1, UPT ;  /* 0x000000012b00788c */ /* 0x000fe2000bf01270 */
[-C--:B---3--:R-:W-:Y:S01]  /*13b0*/  SHF.L.U32 R0, R0, R93.reuse, RZ ;  /* 0x0000005d00007219 */ /* 0x088fe200000006ff */
[----:B------:R-:W-:Y:S01]  /*13c0*/  ULDC UR4, c[0x0][0x284] ;  /* 0x0000a10000047ab9 */ /* 0x000fe20000000800 */
[----:B------:R-:W-:Y:S01]  /*13d0*/  IMAD R94, R94, -0x2, R5 ;  /* 0xfffffffe5e5e7824 */ /* 0x000fe200078e0205 */
[----:B------:R-:W-:Y:S01]  /*13e0*/  USEL UR44, UR43, 0x1, UP0 ;  /* 0x000000012b2c7887 */ /* 0x000fe20008000000 */
[----:B------:R-:W-:Y:S01]  /*13f0*/  SHF.L.U32 R93, R6, R93, RZ ;  /* 0x0000005d065d7219 */ /* 0x000fe200000006ff */
[----:B------:R-:W-:Y:S01]  /*1400*/  IMAD.SHL.U32 R95, R95, 0x2, RZ ;  /* 0x000000025f5f7824 */ /* 0x000fe200078e00ff */
[----:B------:R-:W-:Y:S01]  /*1410*/  LOP3.LUT R102, R18, 0x1, RZ, 0xfc, !PT ;  /* 0x0000000112667812 */ /* 0x000fe200078efcff */
[----:B------:R-:W-:Y:S01]  /*1420*/  VIADD R99, R4, UR4 ;  /* 0x0000000404637c36 */ /* 0x000fe20008000000 */
[C---:B----4-:R-:W-:Y:S01]  /*1430*/  SHF.L.U64.HI R92, R8.reuse, 0x3, R9 ;  /* 0x00000003085c7819 */ /* 0x050fe20000010209 */
[----:B--2---:R-:W-:Y:S01]  /*1440*/  IMAD.SHL.U32 R91, R8, 0x8, RZ ;  /* 0x00000008085b7824 */ /* 0x004fe200078e00ff */
[----:B------:R-:W-:Y:S01]  /*1450*/  SHF.R.U32.HI R96, RZ, 0x7, R96 ;  /* 0x00000007ff607819 */ /* 0x000fe20000011660 */
[----:B------:R-:W-:Y:S01]  /*1460*/  IMAD.MOV.U32 R89, RZ, RZ, RZ ;  /* 0x000000ffff597224 */ /* 0x000fe200078e00ff */
[----:B------:R-:W-:Y:S01]  /*1470*/  LOP3.LUT R98, RZ, R0, RZ, 0x33, !PT ;  /* 0x00000000ff627212 */ /* 0x000fe200078e33ff */
[----:B------:R-:W-:Y:S01]  /*1480*/  UIADD3 UR44, UR43, -UR44, URZ ;  /* 0x8000002c2b2c7290 */ /* 0x000fe2000fffe03f */
[----:B------:R-:W-:Y:S01]  /*1490*/  UMOV UR40, URZ ;  /* 0x0000003f00287c82 */ /* 0x000fe20008000000 */
[----:B0-----:R-:W-:Y:S01]  /*14a0*/  VIADD R97, R97, 0xffffffff ;  /* 0xffffffff61617836 */ /* 0x001fe20000000000 */
[----:B------:R-:W-:-:S09]  /*14b0*/  UMOV UR41, URZ ;  /* 0x0000003f00297c82 */ /* 0x000fd20008000000 */
.L_x_162:
[----:B0-----:R-:W0:Y:S01]  /*14c0*/  SHFL.IDX PT, R0, R96, RZ, 0x1f ;  /* 0x00001fff60007589 */ /* 0x001e2200000e0000 */
[----:B-1----:R-:W1:Y:S01]  /*14d0*/  S2UR UR7, SR_CgaCtaId ;  /* 0x00000000000779c3 */ /* 0x002e620000008800 */
[----:B------:R-:W-:Y:S01]  /*14e0*/  UMOV UR6, 0x400 ;  /* 0x0000040000067882 */ /* 0x000fe20000000000 */
[----:B0-----:R-:W-:Y:S01]  /*14f0*/  R2UR UR4, R0 ;  /* 0x00000000000472ca */ /* 0x001fe200000e0000 */
[----:B-1----:R-:W-:-:S12]  /*1500*/  ULEA UR6, UR7, UR6, 0x18 ;  /* 0x0000000607067291 */ /* 0x002fd8000f8ec03f */
[----:B------:R-:W-:-:S04]  /*1510*/  ULEA.HI UR5, UR4, UR4, URZ, 0x1 ;  /* 0x0000000404057291 */ /* 0x000fc8000f8f083f */
[----:B------:R-:W-:-:S04]  /*1520*/  ULOP3.LUT UR5, UR5, 0x7fffe, URZ, 0xc0, !UPT ;  /* 0x0007fffe05057892 */ /* 0x000fc8000f8ec03f */
[----:B------:R-:W-:-:S03]  /*1530*/  UIADD3 UR5, UR4, -UR5, URZ ;  /* 0x8000000504057290 */ /* 0x000fc6000fffe03f */
[----:B------:R-:W-:Y:S01]  /*1540*/  ULDC UR4, c[0x0][0x28c] ;  /* 0x0000a30000047ab9 */ /* 0x000fe20000000800 */
[----:B------:R-:W-:Y:S01]  /*1550*/  ULEA UR5, UR5, UR6, 0xd ;  /* 0x0000000605057291 */ /* 0x000fe2000f8e683f */
[----:B------:R-:W-:-:S03]  /*1560*/  ISETP.LT.AND P0, PT, RZ, UR4, PT ;  /* 0x00000004ff007c0c */ /* 0x000fc6000bf01270 */
[----:B------:R-:W-:-:S04]  /*1570*/  UIADD3 UR5, UR5, 0x180, URZ ;  /* 0x0000018005057890 */ /* 0x000fc8000fffe03f */
[----:B------:R-:W-:-:S04]  /*1580*/  USHF.R.U32.HI UR5, URZ, 0x4, UR5 ;  /* 0x000000043f057899 */ /* 0x000fc80008011605 */
[----:B------:R-:W-:-:S04]  /*1590*/  ULOP3.LUT UR5, UR5, 0x3fff, URZ, 0xc0, !UPT ;  /* 0x00003fff05057892 */ /* 0x000fc8000f8ec03f */
[----:B------:R-:W-:Y:S01]  /*15a0*/  ULOP3.LUT UR45, UR5, 0x10000, URZ, 0xfc, !UPT ;  /* 0x00010000052d7892 */ /* 0x000fe2000f8efc3f */
[----:B--2345:R-:W-:Y:S11]  /*15b0*/  @P0 BRA `(.L_x_17) ;  /* 0x0000000000400947 */ /* 0x03cff60003800000 */
[----:B------:R-:W-:Y:S01]  /*15c0*/  MOV R0, 0x0 ;  /* 0x0000000000007802 */ /* 0x000fe20000000f00 */
[----:B------:R-:W-:Y:S01]  /*15d0*/  ULDC.64 UR4, c[0x4][0x68] ;  /* 0x01001a0000047ab9 */ /* 0x000fe20000000a00 */
[----:B------:R-:W-:Y:S01]  /*15e0*/  ULDC.64 UR6, c[0x4][0x8] ;  /* 0x0100020000067ab9 */ /* 0x000fe20000000a00 */
[----:B------:R-:W-:Y:S01]  /*15f0*/  IMAD.U32 R4, RZ, RZ, UR4 ;  /* 0x00000004ff047e24 */ /* 0x000fe2000f8e00ff */
[----:B------:R0:W1:Y:S01]  /*1600*/  LDC.64 R14, c[0x4][R0] ;  /* 0x01000000000e7b82 */ /* 0x0000620000000a00 */
[----:B------:R-:W-:Y:S01]  /*1610*/  IMAD.U32 R5, RZ, RZ, UR5 ;  /* 0x00000005ff057e24 */ /* 0x000fe2000f8e00ff */
[----:B------:R-:W-:Y:S01]  /*1620*/  ULDC.64 UR4, c[0x4][0x70] ;  /* 0x01001c0000047ab9 */ /* 0x000fe20000000a00 */
[----:B------:R-:W-:Y:S02]  /*1630*/  IMAD.U32 R10, RZ, RZ, UR6 ;  /* 0x00000006ff0a7e24 */ /* 0x000fe4000f8e00ff */
[----:B------:R-:W-:Y:S02]  /*1640*/  IMAD.U32 R6, RZ, RZ, UR4 ;  /* 0x00000004ff067e24 */ /* 0x000fe4000f8e00ff */
[----:B------:R-:W-:-:S02]  /*1650*/  IMAD.U32 R7, RZ, RZ, UR5 ;  /* 0x00000005ff077e24 */ /* 0x000fc4000f8e00ff */
[----:B------:R-:W-:Y:S02]  /*1660*/  IMAD.U32 R11, RZ, RZ, UR7 ;  /* 0x00000007ff0b7e24 */ /* 0x000fe4000f8e00ff */
[----:B------:R-:W-:Y:S02]  /*1670*/  IMAD.MOV.U32 R8, RZ, RZ, 0x1e1 ;  /* 0x000001e1ff087424 */ /* 0x000fe400078e00ff */
[----:B------:R-:W-:Y:S02]  /*1680*/  IMAD.MOV.U32 R12, RZ, RZ, 0x1 ;  /* 0x00000001ff0c7424 */ /* 0x000fe400078e00ff */
[----:B0-----:R-:W-:-:S07]  /*1690*/  IMAD.MOV.U32 R13, RZ, RZ, RZ ;  /* 0x000000ffff0d7224 */ /* 0x001fce00078e00ff */
[----:B------:R-:W-:-:S07]  /*16a0*/  LEPC R20, `(.L_x_17) ;  /* 0x000000001014794e */ /* 0x000fce0000000000 */
[----:B-1---5:R-:W-:Y:S05]  /*16b0*/  CALL.ABS.NOINC R14 ;  /* 0x000000000e007343 */ /* 0x022fea0003c00000 */
.L_x_17:
[----:B------:R-:W-:-:S13]  /*16c0*/  ISETP.NE.AND P0, PT, R102, 0x3, PT ;  /* 0x000000036600780c */ /* 0x000fda0003f05270 */
[----:B------:R-:W-:Y:S05]  /*16d0*/  @!P0 BRA `(.L_x_18) ;  /* 0x0000000000048947 */ /* 0x000fea0003800000 */
[----:B------:R-:W-:Y:S01]  /*16e0*/  BPT.TRAP 0x1 ;  /* 0x000000040000795c */ /* 0x000fe20000300000 */
.L_x_18:
[----:B------:R-:W0:Y:S01]  /*16f0*/  S2UR UR5, SR_CgaCtaId ;  /* 0x00000000000579c3 */ /* 0x000e220000008800 */
[----:B------:R-:W-:Y:S01]  /*1700*/  UMOV UR4, 0x400 ;  /* 0x0000040000047882 */ /* 0x000fe20000000000 */
[----:B------:R-:W-:Y:S02]  /*1710*/  IMAD.U32 R0, RZ, RZ, UR40 ;  /* 0x00000028ff007e24 */ /* 0x000fe4000f8e00ff */
[----:B------:R-:W-:-:S03]  /*1720*/  IMAD.U32 R3, RZ, RZ, UR41 ;  /* 0x00000029ff037e24 */ /* 0x000fc6000f8e00ff */
[----:B------:R-:W-:Y:S01]  /*1730*/  SHF.L.U32 R0, R0, 0x1f, RZ ;  /* 0x0000001f00007819 */ /* 0x000fe200000006ff */
[----:B0-----:R-:W-:-:S06]  /*1740*/  ULEA UR4, UR5, UR4, 0x18 ;  /* 0x0000000405047291 */ /* 0x001fcc000f8ec03f */
[----:B------:R-:W-:-:S04]  /*1750*/  IMAD.U32 R6, RZ, RZ, UR4 ;  /* 0x00000004ff067e24 */ /* 0x000fc8000f8e00ff */
[----:B------:R-:W-:-:S04]  /*1760*/  IMAD R3, R3, 0x8, R6 ;  /* 0x0000000803037824 */ /* 0x000fc800078e0206 */
[----:B------:R0:W1:Y:S01]  /*1770*/  SYNCS.PHASECHK.TRANS64.TRYWAIT P1, [R3+URZ], R0 ;  /* 0x00000000030075a7 */ /* 0x000062000802017f */
[----:B------:R-:W-:Y:S05]  /*1780*/  @!P0 BRA `(.L_x_19) ;  /* 0x0000000000048947 */ /* 0x000fea0003800000 */
[----:B------:R-:W-:Y:S01]  /*1790*/  BPT.TRAP 0x1 ;  /* 0x000000040000795c */ /* 0x000fe20000300000 */
.L_x_19:
[----:B------:R-:W-:-:S05]  /*17a0*/  IMAD.U32 R4, RZ, RZ, UR44 ;  /* 0x0000002cff047e24 */ /* 0x000fca000f8e00ff */
[----:B------:R-:W-:Y:S01]  /*17b0*/  ISETP.GE.AND P2, PT, R4, 0x1, PT ;  /* 0x000000010400780c */ /* 0x000fe20003f46270 */
[----:B-1----:R-:W-:-:S12]  /*17c0*/  @P1 BRA `(.L_x_20) ;  /* 0x0000000000081947 */ /* 0x002fd80003800000 */
[----:B------:R-:W1:Y:S02]  /*17d0*/  SYNCS.PHASECHK.TRANS64.TRYWAIT P1, [R3+URZ], R0 ;  /* 0x00000000030075a7 */ /* 0x000e64000802017f */
[----:B-1----:R-:W-:Y:S05]  /*17e0*/  @!P1 BRA `(.L_x_21) ;  /* 0x0000006400c49947 */ /* 0x002fea0003800000 */
.L_x_20:
[----:B------:R-:W-:Y:S05]  /*17f0*/  WARPSYNC.ALL ;  /* 0x0000000000007948 */ /* 0x000fea0003800000 */
[----:B------:R-:W-:Y:S01]  /*1800*/  R2UR UR4, R6 ;  /* 0x00000000060472ca */ /* 0x000fe200000e0000 */
[----:B------:R-:W-:Y:S01]  /*1810*/  ULEA UR5, UR41, UR45, 0xa ;  /* 0x0000002d29057291 */ /* 0x000fe2000f8e503f */
[----:B------:R-:W-:Y:S01]  /*1820*/  WARPGROUP.ARRIVE ;  /* 0x00000000000079c5 */ /* 0x000fe20000000000 */
[----:B------:R-:W-:Y:S01]  /*1830*/  UMOV UR9, 0x40000040 ;  /* 0x4000004000097882 */ /* 0x000fe20000000000 */
[----:B------:R-:W-:-:S04]  /*1840*/  UMOV UR11, 0x40000040 ;  /* 0x40000040000b7882 */ /* 0x000fc80000000000 */
[----:B------:R-:W-:-:S05]  /*1850*/  UMOV UR8, UR5 ;  /* 0x0000000500087c82 */ /* 0x000fca0008000000 */
[----:B------:R-:W-:-:S04]  /*1860*/  UIADD3 UR4, UR4, 0x18180, URZ ;  /* 0x0001818004047890 */ /* 0x000fc8000fffe03f */
[----:B------:R-:W-:-:S04]  /*1870*/  USHF.R.U32.HI UR4, URZ, 0x4, UR4 ;  /* 0x000000043f047899 */ /* 0x000fc80008011604 */
[----:B------:R-:W-:-:S04]  /*1880*/  ULOP3.LUT UR4, UR4, 0x3fff, URZ, 0xc0, !UPT ;  /* 0x00003fff04047892 */ /* 0x000fc8000f8ec03f */
[----:B------:R-:W-:-:S04]  /*1890*/  ULOP3.LUT UR4, UR4, 0x10000, URZ, 0xfc, !UPT ;  /* 0x0001000004047892 */ /* 0x000fc8000f8efc3f */
[----:B------:R-:W-:-:S07]  /*18a0*/  ULEA UR6, UR41, UR4, 0xa ;  /* 0x0000000429067291 */ /* 0x000fce000f8e503f */
[----:B------:R-:W-:Y:S02]  /*18b0*/  UMOV UR10, UR6 ;  /* 0x00000006000a7c82 */ /* 0x000fe40008000000 */
[----:B------:R-:W-:Y:S01]  /*18c0*/  HGMMA.64x128x16.F32 R24, gdesc[UR8], RZ, !UPT, gsb0 ;  /* 0x01e00000081879f0 */ /* 0x000fe2000c0008ff */
[----:B------:R-:W-:Y:S02]  /*18d0*/  UIADD3 UR8, UR5, 0x2, URZ ;  /* 0x0000000205087890 */ /* 0x000fe4000fffe03f */
[----:B------:R-:W-:Y:S01]  /*18e0*/  UIADD3 UR10, UR6, 0x2, URZ ;  /* 0x00000002060a7890 */ /* 0x000fe2000fffe03f */
[----:B------:R-:W-:Y:S01]  /*18f0*/  UMOV UR9, 0x40000040 ;  /* 0x4000004000097882 */ /* 0x000fe20000000000 */
[----:B------:R-:W-:Y:S01]  /*1900*/  UMOV UR11, 0x40000040 ;  /* 0x40000040000b7882 */ /* 0x000fe20000000000 */
[----:B------:R-:W-:Y:S02]  /*1910*/  WARPGROUP.DEPBAR.LE gsb0, 0x0 ;  /* 0x00008000000079c5 */ /* 0x000fe40000010000 */
[----:B------:R-:W-:-:S06]  /*1920*/  WARPGROUP.ARRIVE ;  /* 0x00000000000079c5 */ /* 0x000fcc0000000000 */
[----:B------:R-:W-:Y:S01]  /*1930*/  HGMMA.64x128x16.F32 R24, gdesc[UR8], R24, gsb0 ;  /* 0x01e00000081879f0 */ /* 0x000fe20008000818 */
        /* <DEDUP_REMOVED lines=13> */
[----:B------:R-:W-:Y:S03]  /*1a10*/  HGMMA.64x128x16.F32 R24, gdesc[UR8], R24, gsb0 ;  /* 0x01e00000081879f0 */ /* 0x000fe60008000818 */
[----:B------:R-:W-:Y:S02]  /*1a20*/  WARPGROUP.DEPBAR.LE gsb0, 0x0 ;  /* 0x00008000000079c5 */ /* 0x000fe40000010000 */
[----:B------:R-:W-:Y:S05]  /*1a30*/  @!P2 BRA `(.L_x_22) ;  /* 0x000000040028a947 */ /* 0x000fea0003800000 */
[----:B------:R-:W-:Y:S01]  /*1a40*/  UIADD3 UR5, UR41, 0x1, URZ ;  /* 0x0000000129057890 */ /* 0x000fe2000fffe03f */
[----:B01----:R-:W-:Y:S02]  /*1a50*/  IMAD.U32 R0, RZ, RZ, UR44 ;  /* 0x0000002cff007e24 */ /* 0x003fe4000f8e00ff */
[----:B------:R-:W-:Y:S01]  /*1a60*/  IMAD.U32 R3, RZ, RZ, UR41 ;  /* 0x00000029ff037e24 */ /* 0x000fe2000f8e00ff */
[----:B------:R-:W-:-:S04]  /*1a70*/  UISETP.NE.AND UP0, UPT, UR5, 0x6, UPT ;  /* 0x000000060500788c */ /* 0x000fc8000bf05270 */
[----:B------:R-:W-:Y:S02]  /*1a80*/  USEL UR6, URZ, 0x1, UP0 ;  /* 0x000000013f067887 */ /* 0x000fe40008000000 */
[----:B------:R-:W-:Y:S02]  /*1a90*/  USEL UR5, UR5, URZ, UP0 ;  /* 0x0000003f05057287 */ /* 0x000fe40008000000 */
[----:B------:R-:W-:-:S06]  /*1aa0*/  ULOP3.LUT UR6, UR40, UR6, URZ, 0x3c, !UPT ;  /* 0x0000000628067292 */ /* 0x000fcc000f8e3c3f */
[----:B------:R-:W-:-:S07]  /*1ab0*/  IMAD.U32 R7, RZ, RZ, UR6 ;  /* 0x00000006ff077e24 */ /* 0x000fce000f8e00ff */
.L_x_29:
[----:B------:R-:W-:Y:S05]  /*1ac0*/  @!P0 BRA `(.L_x_23) ;  /* 0x0000000000048947 */ /* 0x000fea0003800000 */
[----:B------:R-:W-:Y:S01]  /*1ad0*/  BPT.TRAP 0x1 ;  /* 0x000000040000795c */ /* 0x000fe20000300000 */
.L_x_23:
[----:B------:R-:W0:Y:S01]  /*1ae0*/  S2UR UR7, SR_CgaCtaId ;  /* 0x00000000000779c3 */ /* 0x000e220000008800 */
[----:B------:R-:W-:Y:S01]  /*1af0*/  UMOV UR6, 0x400 ;  /* 0x0000040000067882 */ /* 0x000fe20000000000 */
[----:B------:R-:W-:Y:S01]  /*1b00*/  IMAD.U32 R5, RZ, RZ, UR5 ;  /* 0x00000005ff057e24 */ /* 0x000fe2000f8e00ff */
[----:B------:R-:W-:Y:S01]  /*1b10*/  SHF.L.U32 R4, R7, 0x1f, RZ ;  /* 0x0000001f07047819 */ /* 0x000fe200000006ff */
[----:B0-----:R-:W-:-:S06]  /*1b20*/  ULEA UR6, UR7, UR6, 0x18 ;  /* 0x0000000607067291 */ /* 0x001fcc000f8ec03f */
[----:B------:R-:W-:-:S04]  /*1b30*/  IMAD.U32 R6, RZ, RZ, UR6 ;  /* 0x00000006ff067e24 */ /* 0x000fc8000f8e00ff */
[----:B------:R-:W-:-:S04]  /*1b40*/  IMAD R5, R5, 0x8, R6 ;  /* 0x0000000805057824 */ /* 0x000fc800078e0206 */
[----:B------:R0:W1:Y:S01]  /*1b50*/  SYNCS.PHASECHK.TRANS64.TRYWAIT P1, [R5+URZ], R4 ;  /* 0x00000004050075a7 */ /* 0x000062000802017f */
[----:B------:R-:W-:Y:S05]  /*1b60*/  @!P0 BRA `(.L_x_24) ;  /* 0x0000000000048947 */ /* 0x000fea0003800000 */
[----:B------:R-:W-:Y:S01]  /*1b70*/  BPT.TRAP 0x1 ;  /* 0x000000040000795c */ /* 0x000fe20000300000 */
.L_x_24:
[----:B-1----:R-:W-:Y:S05]  /*1b80*/  @P1 BRA `(.L_x_25) ;  /* 0x0000000000081947 */ /* 0x002fea0003800000 */
[----:B------:R-:W1:Y:S02]  /*1b90*/  SYNCS.PHASECHK.TRANS64.TRYWAIT P1, [R5+URZ], R4 ;  /* 0x00000004050075a7 */ /* 0x000e64000802017f */
[----:B-1----:R-:W-:Y:S05]  /*1ba0*/  @!P1 BRA `(.L_x_26) ;  /* 0x0000006000e89947 */ /* 0x002fea0003800000 */
.L_x_25:
[----:B------:R-:W-:Y:S01]  /*1bb0*/  ULEA UR6, UR5, UR45, 0xa ;  /* 0x0000002d05067291 */ /* 0x000fe2000f8e503f */
[----:B------:R-:W-:Y:S01]  /*1bc0*/  WARPGROUP.ARRIVE ;  /* 0x00000000000079c5 */ /* 0x000fe20000000000 */
[----:B------:R-:W-:Y:S01]  /*1bd0*/  ULEA UR7, UR5, UR4, 0xa ;  /* 0x0000000405077291 */ /* 0x000fe2000f8e503f */
[----:B------:R-:W-:Y:S01]  /*1be0*/  UMOV UR9, 0x40000040 ;  /* 0x4000004000097882 */ /* 0x000fe20000000000 */
[----:B------:R-:W-:-:S03]  /*1bf0*/  UMOV UR11, 0x40000040 ;  /* 0x40000040000b7882 */ /* 0x000fc60000000000 */
[----:B------:R-:W-:Y:S02]  /*1c00*/  UMOV UR8, UR6 ;  /* 0x0000000600087c82 */ /* 0x000fe40008000000 */
[----:B------:R-:W-:Y:S02]  /*1c10*/  UMOV UR10, UR7 ;  /* 0x00000007000a7c82 */ /* 0x000fe40008000000 */
[----:B------:R-:W-:Y:S01]  /*1c20*/  HGMMA.64x128x16.F32 R24, gdesc[UR8], R24, gsb0 ;  /* 0x01e00000081879f0 */ /* 0x000fe20008000818 */
[----:B------:R-:W-:Y:S02]  /*1c30*/  UIADD3 UR8, UR6, 0x2, URZ ;  /* 0x0000000206087890 */ /* 0x000fe4000fffe03f */
[----:B------:R-:W-:Y:S01]  /*1c40*/  UIADD3 UR10, UR7, 0x2, URZ ;  /* 0x00000002070a7890 */ /* 0x000fe2000fffe03f */
[----:B------:R-:W-:Y:S01]  /*1c50*/  UMOV UR9, 0x40000040 ;  /* 0x4000004000097882 */ /* 0x000fe20000000000 */
[----:B------:R-:W-:Y:S01]  /*1c60*/  UMOV UR11, 0x40000040 ;  /* 0x40000040000b7882 */ /* 0x000fe20000000000 */
[----:B------:R-:W-:-:S02]  /*1c70*/  WARPGROUP.DEPBAR.LE gsb0, 0x0 ;  /* 0x00008000000079c5 */ /* 0x000fc40000010000 */
        /* <DEDUP_REMOVED lines=18> */
[----:B------:R-:W-:Y:S01]  /*1da0*/  BPT.TRAP 0x1 ;  /* 0x000000040000795c */ /* 0x000fe20000300000 */
.L_x_27:
[----:B------:R-:W-:-:S13]  /*1db0*/  ISETP.NE.AND P1, PT, R22, RZ, PT ;  /* 0x000000ff1600720c */ /* 0x000fda0003f25270 */
[----:B01----:R-:W-:-:S04]  /*1dc0*/  @P1 IMAD R4, R3, 0x8, R6 ;  /* 0x0000000803041824 */ /* 0x003fc800078e0206 */
[----:B------:R-:W-:-:S05]  /*1dd0*/  @P1 VIADD R4, R4, 0x30 ;  /* 0x0000003004041836 */ /* 0x000fca0000000000 */
[----:B------:R-:W-:-:S04]  /*1de0*/  @P1 PRMT R4, R19, 0x654, R4 ;  /* 0x0000065413041816 */ /* 0x000fc80000000004 */
[----:B------:R0:W-:Y:S01]  /*1df0*/  @P1 SYNCS.ARRIVE.TRANS64.RED.A1T0 RZ, [R4+URZ], RZ ;  /* 0x000000ff04ff19a7 */ /* 0x0001e2000810043f */
[----:B------:R-:W-:-:S13]  /*1e00*/  ISETP.GT.U32.AND P1, PT, R18, 0x1, PT ;  /* 0x000000011200780c */ /* 0x000fda0003f24070 */
[----:B0-----:R-:W-:Y:S05]  /*1e10*/  @P1 BRA `(.L_x_28) ;  /* 0x0000000000041947 */ /* 0x001fea0003800000 */
[----:B------:R-:W-:Y:S01]  /*1e20*/  BPT.TRAP 0x1 ;  /* 0x000000040000795c */ /* 0x000fe20000300000 */
.L_x_28:
[----:B------:R-:W-:Y:S01]  /*1e30*/  UIADD3 UR5, UR5, 0x1, URZ ;  /* 0x0000000105057890 */ /* 0x000fe2000fffe03f */
[C---:B------:R-:W-:Y:S01]  /*1e40*/  ISETP.GT.AND P2, PT, R0.reuse, 0x1, PT ;  /* 0x000000010000780c */ /* 0x040fe20003f44270 */
[----:B------:R-:W-:Y:S02]  /*1e50*/  VIADD R3, R3, 0x1 ;  /* 0x0000000103037836 */ /* 0x000fe40000000000 */
[----:B------:R-:W-:Y:S01]  /*1e60*/  UISETP.NE.AND UP0, UPT, UR5, 0x6, UPT ;  /* 0x000000060500788c */ /* 0x000fe2000bf05270 */
[----:B------:R-:W-:Y:S02]  /*1e70*/  VIADD R0, R0, 0xffffffff ;  /* 0xffffffff00007836 */ /* 0x000fe40000000000 */
[C---:B------:R-:W-:Y:S01]  /*1e80*/  ISETP.NE.AND P1, PT, R3.reuse, 0x6, PT ;  /* 0x000000060300780c */ /* 0x040fe20003f25270 */
[----:B------:R-:W-:Y:S02]  /*1e90*/  USEL UR6, URZ, 0x1, UP0 ;  /* 0x000000013f067887 */ /* 0x000fe40008000000 */
[----:B------:R-:W-:Y:S01]  /*1ea0*/  USEL UR5, UR5, URZ, UP0 ;  /* 0x0000003f05057287 */ /* 0x000fe20008000000 */
[----:B------:R-:W-:-:S03]  /*1eb0*/  SEL R3, R3, RZ, P1 ;  /* 0x000000ff03037207 */ /* 0x000fc60000800000 */
[----:B------:R-:W-:Y:S01]  /*1ec0*/  LOP3.LUT R7, R7, UR6, RZ, 0x3c, !PT ;  /* 0x0000000607077c12 */ /* 0x000fe2000f8e3cff */
[----:B------:R-:W-:Y:S07]  /*1ed0*/  @P2 BRA `(.L_x_29) ;  /* 0xfffffff800f82947 */ /* 0x000fee000383ffff */
.L_x_22:
[----:B01----:R-:W0:Y:S02]  /*1ee0*/  LDC R0, c[0x0][0x28c] ;  /* 0x0000a300ff007b82 */ /* 0x003e240000000800 */
[----:B0-----:R-:W-:-:S13]  /*1ef0*/  ISETP.GE.AND P1, PT, R0, 0x1, PT ;  /* 0x000000010000780c */ /* 0x001fda0003f26270 */
[----:B------:R-:W-:Y:S05]  /*1f00*/  @!P1 BRA `(.L_x_30) ;  /* 0x0000000000449947 */ /* 0x000fea0003800000 */
[----:B------:R-:W-:Y:S05]  /*1f10*/  @!P0 BRA `(.L_x_31) ;  /* 0x0000000000048947 */ /* 0x000fea0003800000 */
[----:B------:R-:W-:Y:S01]  /*1f20*/  BPT.TRAP 0x1 ;  /* 0x000000040000795c */ /* 0x000fe20000300000 */
.L_x_31:
[----:B------:R-:W-:-:S13]  /*1f30*/  ISETP.NE.AND P0, PT, R22, RZ, PT ;  /* 0x000000ff1600720c */ /* 0x000fda0003f05270 */
[----:B------:R-:W-:-:S05]  /*1f40*/  VOTEU.ANY UP0, P0 ;  /* 0x00000000003f7886 */ /* 0x000fca0000000100 */
[----:B------:R-:W-:-:S06]  /*1f50*/  @UP0 UIADD3 UR4, UR44, UR41, URZ ;  /* 0x000000292c040290 */ /* 0x000fcc000fffe03f */
[----:B------:R-:W-:Y:S02]  /*1f60*/  IMAD.U32 R4, RZ, RZ, UR4 ;  /* 0x00000004ff047e24 */ /* 0x000fe4000f8e00ff */
[----:B------:R-:W-:Y:S02]  /*1f70*/  IMAD.U32 R3, RZ, RZ, UR4 ;  /* 0x00000004ff037e24 */ /* 0x000fe4000f8e00ff */
[----:B------:R-:W-:-:S05]  /*1f80*/  @P0 IMAD.WIDE.U32 R4, R4, -0x55555555, RZ ;  /* 0xaaaaaaab04040825 */ /* 0x000fca00078e00ff */
[----:B------:R-:W-:-:S05]  /*1f90*/  @P0 SHF.R.U32.HI R0, RZ, 0x2, R5 ;  /* 0x00000002ff000819 */ /* 0x000fca0000011605 */
[----:B------:R-:W-:-:S04]  /*1fa0*/  @P0 IMAD R0, R0, -0x6, R3 ;  /* 0xfffffffa00000824 */ /* 0x000fc800078e0203 */
[----:B------:R-:W-:-:S04]  /*1fb0*/  @P0 IMAD R0, R0, 0x8, R6 ;  /* 0x0000000800000824 */ /* 0x000fc800078e0206 */
[----:B------:R-:W-:-:S05]  /*1fc0*/  @P0 VIADD R0, R0, 0x30 ;  /* 0x0000003000000836 */ /* 0x000fca0000000000 */
[----:B------:R-:W-:-:S04]  /*1fd0*/  @P0 PRMT R0, R19, 0x654, R0 ;  /* 0x0000065413000816 */ /* 0x000fc80000000000 */
[----:B------:R0:W-:Y:S01]  /*1fe0*/  @P0 SYNCS.ARRIVE.TRANS64.RED.A1T0 RZ, [R0+URZ], RZ ;  /* 0x000000ff00ff09a7 */ /* 0x0001e2000810043f */
[----:B------:R-:W-:-:S13]  /*1ff0*/  ISETP.GT.U32.AND P0, PT, R18, 0x1, PT ;  /* 0x000000011200780c */ /* 0x000fda0003f04070 */
[----:B0-----:R-:W-:Y:S05]  /*2000*/  @P0 BRA `(.L_x_30) ;  /* 0x0000000000040947 */ /* 0x001fea0003800000 */
[----:B------:R-:W-:Y:S01]  /*2010*/  BPT.TRAP 0x1 ;  /* 0x000000040000795c */ /* 0x000fe20000300000 */
.L_x_30:
[----:B------:R-:W-:Y:S01]  /*2020*/  IMAD.SHL.U32 R100, R100, 0x80, RZ ;  /* 0x0000008064647824 */ /* 0x000fe200078e00ff */
[----:B------:R-:W-:Y:S01]  /*2030*/  UIADD3 UR41, UR43, UR41, URZ ;  /* 0x000000292b297290 */ /* 0x000fe2000fffe03f */
[----:B------:R-:W-:Y:S01]  /*2040*/  SHF.R.S32.HI R11, RZ, 0x1f, R101 ;  /* 0x0000001fff0b7819 */ /* 0x000fe20000011465 */
[----:B------:R-:W-:Y:S01]  /*2050*/  UISETP.GE.U32.AND UP1, UPT, UR43, 0x6, UPT ;  /* 0x000000062b00788c */ /* 0x000fe2000bf26070 */
[----:B------:R-:W-:Y:S01]  /*2060*/  IMAD.SHL.U32 R6, R103, 0x80, RZ ;  /* 0x0000008067067824 */ /* 0x000fe200078e00ff */
[----:B------:R-:W-:Y:S01]  /*2070*/  ULDC UR7, c[0x0][0x288] ;  /* 0x0000a20000077ab9 */ /* 0x000fe20000000800 */
[C---:B------:R-:W-:Y:S01]  /*2080*/  LOP3.LUT R8, R100.reuse, 0x6, R95, 0xf8, !PT ;  /* 0x0000000664087812 */ /* 0x040fe200078ef85f */
[----:B------:R-:W-:Y:S01]  /*2090*/  UISETP.GT.U32.AND UP0, UPT, UR41, 0x5, UPT ;  /* 0x000000052900788c */ /* 0x000fe2000bf04070 */
[----:B------:R-:W-:Y:S01]  /*20a0*/  ISETP.GE.AND P0, PT, R100, UR7, PT ;  /* 0x0000000764007c0c */ /* 0x000fe2000bf06270 */
[----:B------:R-:W-:Y:S01]  /*20b0*/  ULDC.64 UR4, c[0x0][0x5d0] ;  /* 0x0001740000047ab9 */ /* 0x000fe20000000a00 */
[--C-:B------:R-:W-:Y:S01]  /*20c0*/  SHF.R.S32.HI R9, RZ, 0x1f, R8.reuse ;  /* 0x0000001fff097819 */ /* 0x100fe20000011408 */
[----:B------:R-:W-:Y:S01]  /*20d0*/  ULDC UR10, c[0x0][0x284] ;  /* 0x0000a100000a7ab9 */ /* 0x000fe20000000800 */
[----:B------:R-:W-:Y:S01]  /*20e0*/  IMAD R0, R11, UR4, RZ ;  /* 0x000000040b007c24 */ /* 0x000fe2000f8e02ff */
[----:B------:R-:W-:Y:S01]  /*20f0*/  UISETP.LT.U32.AND UP0, UPT, UR43, 0x6, UP0 ;  /* 0x000000062b00788c */ /* 0x000fe20008701070 */
[----:B------:R-:W-:Y:S01]  /*2100*/  ISETP.GE.OR P0, PT, R6, UR10, P0 ;  /* 0x0000000a06007c0c */ /* 0x000fe20008706670 */
[----:B------:R-:W-:Y:S01]  /*2110*/  IMAD.WIDE.U32 R4, R101, UR4, R8 ;  /* 0x0000000465047c25 */ /* 0x000fe2000f8e0008 */
[----:B------:R-:W-:Y:S01]  /*2120*/  ULDC.64 UR8, c[0x0][0x5c8] ;  /* 0x0001720000087ab9 */ /* 0x000fe20000000a00 */
[----:B------:R-:W-:-:S02]  /*2130*/  USEL UR6, URZ, 0x1, !UP0 ;  /* 0x000000013f067887 */ /* 0x000fc4000c000000 */
[----:B------:R-:W-:Y:S01]  /*2140*/  IMAD R3, R101, UR5, R0 ;  /* 0x0000000565037c24 */ /* 0x000fe2000f8e0200 */
[----:B------:R-:W-:Y:S01]  /*2150*/  @UP1 UIMAD.WIDE.U32 UR4, UR41, -0x55555555, URZ ;  /* 0xaaaaaaab290418a5 */ /* 0x000fe2000f8e003f */
[----:B------:R-:W-:Y:S01]  /*2160*/  IMAD.WIDE R104, R103, 0x80, R88 ;  /* 0x0000008067687825 */ /* 0x000fe200078e0258 */
[----:B------:R-:W-:Y:S02]  /*2170*/  ULOP3.LUT UR40, UR40, UR6, URZ, 0x3c, !UPT ;  /* 0x0000000628287292 */ /* 0x000fe4000f8e3c3f */
[----:B------:R-:W-:Y:S01]  /*2180*/  @UP1 USHF.R.U32.HI UR4, URZ, 0x2, UR5 ;  /* 0x000000023f041899 */ /* 0x000fe20008011605 */
[----:B------:R-:W-:Y:S02]  /*2190*/  IMAD.IADD R5, R5, 0x1, R3 ;  /* 0x0000000105057824 */ /* 0x000fe400078e0203 */
[----:B------:R-:W-:Y:S01]  /*21a0*/  IMAD R3, R105, UR8, RZ ;  /* 0x0000000869037c24 */ /* 0x000fe2000f8e02ff */
[----:B------:R-:W-:Y:S01]  /*21b0*/  @UP1 ULOP3.LUT UR40, UR40, 0x1, UR4, 0x78, !UPT ;  /* 0x0000000128281892 */ /* 0x000fe2000f8e7804 */
[----:B------:R-:W-:-:S04]  /*21c0*/  IMAD.WIDE.U32 R106, R104, UR8, R4 ;  /* 0x00000008686a7c25 */ /* 0x000fc8000f8e0004 */
[----:B------:R-:W-:Y:S02]  /*21d0*/  IMAD R7, R104, UR9, R3 ;  /* 0x0000000968077c24 */ /* 0x000fe4000f8e0203 */
[----:B------:R-:W-:Y:S01]  /*21e0*/  IMAD.MOV.U32 R0, RZ, RZ, -0x1 ;  /* 0xffffffffff007424 */ /* 0x000fe200078e00ff */
[----:B------:R-:W-:Y:S06]  /*21f0*/  @P0 BRA `(.L_x_32) ;  /* 0x00000040001c0947 */ /* 0x000fec0003800000 */
[----:B-----5:R-:W-:Y:S01]  /*2200*/  FSETP.NEU.AND P0, PT, R90, RZ, PT ;  /* 0x000000ff5a00720b */ /* 0x020fe20003f0d000 */
[----:B------:R-:W-:Y:S01]  /*2210*/  IMAD.IADD R4, R94, 0x1, -R100 ;  /* 0x000000015e047824 */ /* 0x000fe200078e0a64 */
[----:B------:R-:W-:Y:S01]  /*2220*/  BSSY B0, `(.L_x_32) ;  /* 0x0000404000007945 */ /* 0x000fe20003800000 */
[----:B------:R-:W-:Y:S02]  /*2230*/  IMAD.IADD R3, R99, 0x1, -R6 ;  /* 0x0000000163037824 */ /* 0x000fe400078e0a06 */
[----:B------:R-:W-:Y:S01]  /*2240*/  IMAD.IADD R103, R107, 0x1, R7 ;  /* 0x000000016b677824 */ /* 0x000fe200078e0207 */
[----:B------:R-:W-:-:S04]  /*2250*/  ISETP.GT.AND P2, PT, R4, RZ, PT ;  /* 0x000000ff0400720c */ /* 0x000fc80003f44270 */
[----:B------:R-:W-:-:S03]  /*2260*/  ISETP.GT.AND P1, PT, R3, RZ, P2 ;  /* 0x000000ff0300720c */ /* 0x000fc60001724270 */
[----:B------:R-:W-:Y:S10]  /*2270*/  @!P0 BRA `(.L_x_33) ;  /* 0x0000002c00288947 */ /* 0x000ff40003800000 */
[----:B------:R-:W0:Y:S01]  /*2280*/  LDC.64 R110, c[0x0][0x5b8] ;  /* 0x00016e00ff6e7b82 */ /* 0x000e220000000a00 */
[----:B------:R-:W-:-:S07]  /*2290*/  ULDC.64 UR4, c[0x0][0x5c0] ;  /* 0x0001700000047ab9 */ /* 0x000fce0000000a00 */
[----:B------:R-:W1:Y:S08]  /*22a0*/  LDC.64 R112, c[0x0][0x5b0] ;  /* 0x00016c00ff707b82 */ /* 0x000e700000000a00 */
[----:B------:R-:W2:Y:S01]  /*22b0*/  LDC.64 R114, c[0x0][0x5a8] ;  /* 0x00016a00ff727b82 */ /* 0x000ea20000000a00 */
[-C--:B0-----:R-:W-:Y:S02]  /*22c0*/  IMAD R6, R11, R110.reuse, RZ ;  /* 0x0000006e0b067224 */ /* 0x081fe400078e02ff */
[----:B------:R-:W-:-:S04]  /*22d0*/  IMAD.WIDE.U32 R108, R101, R110, R8 ;  /* 0x0000006e656c7225 */ /* 0x000fc800078e0008 */
[----:B------:R-:W-:Y:S02]  /*22e0*/  IMAD R107, R101, R111, R6 ;  /* 0x0000006f656b7224 */ /* 0x000fe400078e0206 */
[-C--:B-1----:R-:W-:Y:S02]  /*22f0*/  IMAD R5, R105, R112.reuse, RZ ;  /* 0x0000007069057224 */ /* 0x082fe400078e02ff */
[----:B------:R-:W-:Y:S02]  /*2300*/  IMAD.IADD R13, R109, 0x1, R107 ;  /* 0x000000016d0d7824 */ /* 0x000fe400078e026b */
[----:B------:R-:W-:Y:S02]  /*2310*/  IMAD.MOV.U32 R12, RZ, RZ, R108 ;  /* 0x000000ffff0c7224 */ /* 0x000fe400078e006c */
[C---:B------:R-:W-:Y:S02]  /*2320*/  IMAD R111, R104.reuse, R113, R5 ;  /* 0x00000071686f7224 */ /* 0x040fe400078e0205 */
[----:B------:R-:W-:-:S04]  /*2330*/  IMAD.WIDE.U32 R6, R104, R112, R12 ;  /* 0x0000007068067225 */ /* 0x000fc800078e000c */
[----:B------:R-:W-:Y:S01]  /*2340*/  IMAD.IADD R5, R7, 0x1, R111 ;  /* 0x0000000107057824 */ /* 0x000fe200078e026f */
[----:B--2---:R-:W-:-:S04]  /*2350*/  LEA R14, P0, R6, R114, 0x1 ;  /* 0x00000072060e7211 */ /* 0x004fc800078008ff */
[----:B------:R-:W-:-:S05]  /*2360*/  LEA.HI.X R15, R6, R115, R5, 0x1, P0 ;  /* 0x00000073060f7211 */ /* 0x000fca00000f0c05 */
[----:B------:R0:W2:Y:S01]  /*2370*/  @P1 LDG.E.LTC128B.U16 R5, desc[UR38][R14.64] ;  /* 0x000000260e051981 */ /* 0x0000a2000c1e1520 */
[----:B------:R-:W-:Y:S01]  /*2380*/  LEA R10, P0, R106, UR4, 0x1 ;  /* 0x000000046a0a7c11 */ /* 0x000fe2000f8008ff */
[----:B------:R-:W-:Y:S01]  /*2390*/  IMAD.WIDE.U32 R6, R104, R112, R8 ;  /* 0x0000007068067225 */ /* 0x000fe200078e0008 */
[----:B------:R-:W-:Y:S03]  /*23a0*/  BSSY B1, `(.L_x_34) ;  /* 0x0000012000017945 */ /* 0x000fe60003800000 */
[----:B------:R-:W-:Y:S02]  /*23b0*/  IMAD.IADD R7, R111, 0x1, R7 ;  /* 0x000000016f077824 */ /* 0x000fe400078e0207 */
[----:B------:R-:W-:Y:S01]  /*23c0*/  IMAD.WIDE.U32 R20, R101, R110, R6 ;  /* 0x0000006e65147225 */ /* 0x000fe200078e0006 */
[----:B0-----:R-:W-:-:S03]  /*23d0*/  SHF.L.U64.HI R15, R112, 0x3, R113 ;  /* 0x00000003700f7819 */ /* 0x001fc60000010271 */
[----:B------:R-:W-:Y:S01]  /*23e0*/  IMAD.IADD R7, R107, 0x1, R21 ;  /* 0x000000016b077824 */ /* 0x000fe200078e0215 */
[----:B------:R-:W-:Y:S01]  /*23f0*/  LEA R6, P4, R20, R114, 0x1 ;  /* 0x0000007214067211 */ /* 0x000fe200078808ff */
[----:B------:R-:W-:-:S03]  /*2400*/  IMAD.SHL.U32 R14, R112, 0x8, RZ ;  /* 0x00000008700e7824 */ /* 0x000fc600078e00ff */
[----:B------:R-:W-:Y:S01]  /*2410*/  LEA.HI.X R7, R20, R115, R7, 0x1, P4 ;  /* 0x0000007314077211 */ /* 0x000fe200020f0c07 */
[----:B--2---:R-:W-:-:S05]  /*2420*/  HADD2.F32 R11, -RZ, R5.H0_H0 ;  /* 0x20000005ff0b7230 */ /* 0x004fca0000004100 */
[----:B------:R-:W-:-:S04]  /*2430*/  FMUL R11, R11, R90 ;  /* 0x0000005a0b0b7220 */ /* 0x000fc80000400000 */
[----:B------:R-:W-:Y:S01]  /*2440*/  FFMA R24, R24, R23, R11 ;  /* 0x0000001718187223 */ /* 0x000fe2000000000b */
[----:B------:R-:W-:Y:S02]  /*2450*/  LEA.HI.X R11, R106, UR5, R103, 0x1, P0 ;  /* 0x000000056a0b7c11 */ /* 0x000fe400080f0c67 */
[----:B------:R-:W-:Y:S02]  /*2460*/  ISETP.GT.AND P0, PT, R4, 0x1, PT ;  /* 0x000000010400780c */ /* 0x000fe40003f04270 */
[----:B------:R-:W-:Y:S02]  /*2470*/  F2FP.F16.F32.PACK_AB R24, RZ, R24 ;  /* 0x00000018ff18723e */ /* 0x000fe400000000ff */
[----:B------:R-:W-:-:S03]  /*2480*/  ISETP.GT.AND P3, PT, R3, RZ, P0 ;  /* 0x000000ff0300720c */ /* 0x000fc60000764270 */
[----:B------:R0:W-:Y:S10]  /*2490*/  @P1 STG.E.U16 desc[UR38][R10.64], R24 ;  /* 0x000000180a001986 */ /* 0x0001f4000c101526 */
[----:B------:R-:W-:Y:S05]  /*24a0*/  @!P3 BRA `(.L_x_35) ;  /* 0x000000000004b947 */ /* 0x000fea0003800000 */
[----:B------:R1:W5:Y:S02]  /*24b0*/  LDG.E.LTC128B.U16 R5, desc[UR38][R6.64+0x2] ;  /* 0x0000022606057981 */ /* 0x000364000c1e1520 */
.L_x_35:
[----:B------:R-:W-:Y:S05]  /*24c0*/  BSYNC B1 ;  /* 0x0000000000017941 */ /* 0x000fea0003800000 */
.L_x_34:
[----:B-----5:R-:W-:Y:S01]  /*24d0*/  HADD2.F32 R103, -RZ, R5.H0_H0 ;  /* 0x20000005ff677230 */ /* 0x020fe20000004100 */
[----:B------:R-:W-:Y:S01]  /*24e0*/  ISETP.GT.AND P2, PT, R3, 0x8, P2 ;  /* 0x000000080300780c */ /* 0x000fe20001744270 */
[----:B------:R-:W-:Y:S01]  /*24f0*/  IMAD.WIDE.U32 R20, R104, R112, R14 ;  /* 0x0000007068147225 */ /* 0x000fe200078e000e */
[----:B0-----:R-:W-:-:S03]  /*2500*/  PRMT R24, R5, 0x7610, R24 ;  /* 0x0000761005187816 */ /* 0x001fc60000000018 */
[----:B------:R-:W-:Y:S01]  /*2510*/  FMUL R12, R103, R90 ;  /* 0x0000005a670c7220 */ /* 0x000fe20000400000 */
[----:B------:R-:W-:Y:S01]  /*2520*/  IMAD.IADD R111, R111, 0x1, R21 ;  /* 0x000000016f6f7824 */ /* 0x000fe200078e0215 */
[----:B------:R-:W-:Y:S02]  /*2530*/  IADD3 R108, P1, R108, R20, RZ ;  /* 0x000000146c6c7210 */ /* 0x000fe40007f3e0ff */
[----:B------:R-:W-:-:S03]  /*2540*/  FFMA R12, R25, R23, R12 ;  /* 0x00000017190c7223 */ /* 0x000fc6000000000c */
[----:B------:R-:W-:Y:S01]  /*2550*/  IMAD.X R13, R111, 0x1, R13, P1 ;  /* 0x000000016f0d7824 */ /* 0x000fe200008e060d */
[C---:B------:R-:W-:Y:S02]  /*2560*/  LEA R14, P1, R108.reuse, R114, 0x1 ;  /* 0x000000726c0e7211 */ /* 0x040fe400078208ff */
[----:B------:R-:W-:Y:S02]  /*2570*/  F2FP.F16.F32.PACK_AB R12, RZ, R12 ;  /* 0x0000000cff0c723e */ /* 0x000fe400000000ff */
[----:B------:R-:W-:Y:S02]  /*2580*/  LEA.HI.X R15, R108, R115, R13, 0x1, P1 ;  /* 0x000000736c0f7211 */ /* 0x000fe400008f0c0d */
[----:B------:R-:W-:-:S05]  /*2590*/  PRMT R21, R12, 0x7610, R21 ;  /* 0x000076100c157816 */ /* 0x000fca0000000015 */
[----:B------:R0:W-:Y:S04]  /*25a0*/  @P3 STG.E.U16 desc[UR38][R10.64+0x2], R21 ;  /* 0x000002150a003986 */ /* 0x0001e8000c101526 */
[----:B------:R-:W2:Y:S01]  /*25b0*/  @P2 LDG.E.LTC128B.U16 R24, desc[UR38][R14.64] ;  /* 0x000000260e182981 */ /* 0x000ea2000c1e1520 */
[----:B------:R-:W-:Y:S01]  /*25c0*/  IADD3 R20, P1, R8, R20, RZ ;  /* 0x0000001408147210 */ /* 0x000fe20007f3e0ff */
[----:B------:R-:W-:Y:S01]  /*25d0*/  BSSY B1, `(.L_x_36) ;  /* 0x0000011000017945 */ /* 0x000fe20003800000 */
[----:B------:R-:W-:Y:S02]  /*25e0*/  SHF.L.U64.HI R13, R91, 0x1, R92 ;  /* 0x000000015b0d7819 */ /* 0x000fe4000001025c */
[----:B------:R-:W-:Y:S01]  /*25f0*/  ISETP.GT.AND P0, PT, R3, 0x8, P0 ;  /* 0x000000080300780c */ /* 0x000fe20000704270 */
[----:B0-----:R-:W-:Y:S01]  /*2600*/  IMAD.X R21, R9, 0x1, R111, P1 ;  /* 0x0000000109157824 */ /* 0x001fe200008e066f */
[----:B------:R-:W-:Y:S01]  /*2610*/  LEA R12, P1, R91, R10, 0x1 ;  /* 0x0000000a5b0c7211 */ /* 0x000fe200078208ff */
[----:B------:R-:W-:-:S04]  /*2620*/  IMAD.WIDE.U32 R20, R101, R110, R20 ;  /* 0x0000006e65147225 */ /* 0x000fc800078e0014 */
[----:B------:R-:W-:Y:S01]  /*2630*/  IMAD.X R13, R13, 0x1, R11, P1 ;  /* 0x000000010d0d7824 */ /* 0x000fe200008e060b */
[----:B------:R-:W-:Y:S01]  /*2640*/  LEA R8, P3, R20, R114, 0x1 ;  /* 0x0000007214087211 */ /* 0x000fe200078608ff */
[----:B------:R-:W-:-:S05]  /*2650*/  IMAD.IADD R9, R107, 0x1, R21 ;  /* 0x000000016b097824 */ /* 0x000fca00078e0215 */
[----:B------:R-:W-:Y:S01]  /*2660*/  LEA.HI.X R9, R20, R115, R9, 0x1, P3 ;  /* 0x0000007314097211 */ /* 0x000fe200018f0c09 */
[----:B--2---:R-:W-:-:S05]  /*2670*/  HADD2.F32 R5, -RZ, R24.H0_H0 ;  /* 0x20000018ff057230 */ /* 0x004fca0000004100 */
[----:B------:R-:W-:-:S04]  /*2680*/  FMUL R5, R5, R90 ;  /* 0x0000005a05057220 */ /* 0x000fc80000400000 */
[----:B------:R-:W-:-:S05]  /*2690*/  FFMA R5, R26, R23, R5 ;  /* 0x000000171a057223 */ /* 0x000fca0000000005 */
[----:B------:R-:W-:-:S05]  /*26a0*/  F2FP.F16.F32.PACK_AB R5, RZ, R5 ;  /* 0x00000005ff05723e */ /* 0x000fca00000000ff */
[----:B------:R0:W-:Y:S01]  /*26b0*/  @P2 STG.E.U16 desc[UR38][R12.64], R5 ;  /* 0x000000050c002986 */ /* 0x0001e2000c101526 */
[----:B------:R-:W-:Y:S05]  /*26c0*/  @!P0 BRA `(.L_x_37) ;  /* 0x0000000000048947 */ /* 0x000fea0003800000 */
[----:B------:R2:W5:Y:S02]  /*26d0*/  LDG.E.LTC128B.U16 R24, desc[UR38][R8.64+0x2] ;  /* 0x0000022608187981 */ /* 0x000564000c1e1520 */
.L_x_37:
[----:B------:R-:W-:Y:S05]  /*26e0*/  BSYNC B1 ;  /* 0x0000000000017941 */ /* 0x000fea0003800000 */
.L_x_36:
[----:B0----5:R-:W-:Y:S01]  /*26f0*/  HADD2.F32 R5, -RZ, R24.H0_H0 ;  /* 0x20000018ff057230 */ /* 0x021fe20000004100 */
[----:B------:R-:W-:Y:S01]  /*2700*/  ISETP.GT.AND P1, PT, R4, 0x8, PT ;  /* 0x000000080400780c */ /* 0x000fe20003f24270 */
[----:B------:R-:W-:Y:S03]  /*2710*/  BSSY B1, `(.L_x_38) ;  /* 0x0000008000017945 */ /* 0x000fe60003800000 */
[----:B------:R-:W-:Y:S01]  /*2720*/  FMUL R14, R5, R90 ;  /* 0x0000005a050e7220 */ /* 0x000fe20000400000 */
[----:B------:R-:W-:-:S03]  /*2730*/  ISETP.GT.AND P2, PT, R3, RZ, P1 ;  /* 0x000000ff0300720c */ /* 0x000fc60000f44270 */
[----:B------:R-:W-:-:S05]  /*2740*/  FFMA R14, R27, R23, R14 ;  /* 0x000000171b0e7223 */ /* 0x000fca000000000e */
[----:B------:R-:W-:-:S05]  /*2750*/  F2FP.F16.F32.PACK_AB R14, RZ, R14 ;  /* 0x0000000eff0e723e */ /* 0x000fca00000000ff */
[----:B------:R0:W-:Y:S01]  /*2760*/  @P0 STG.E.U16 desc[UR38][R12.64+0x2], R14 ;  /* 0x0000020e0c000986 */ /* 0x0001e2000c101526 */
[----:B------:R-:W-:Y:S05]  /*2770*/  @!P2 BRA `(.L_x_39) ;  /* 0x000000000004a947 */ /* 0x000fea0003800000 */
[----:B------:R3:W5:Y:S02]  /*2780*/  LDG.E.LTC128B.U16 R24, desc[UR38][R6.64+0x10] ;  /* 0x0000102606187981 */ /* 0x000764000c1e1520 */
.L_x_39:
[----:B------:R-:W-:Y:S05]  /*2790*/  BSYNC B1 ;  /* 0x0000000000017941 */ /* 0x000fea0003800000 */
.L_x_38:
[----:B-----5:R-:W-:Y:S01]  /*27a0*/  HADD2.F32 R5, -RZ, R24.H0_H0 ;  /* 0x20000018ff057230 */ /* 0x020fe20000004100 */
        /* <DEDUP_REMOVED lines=9> */
.L_x_41:
[----:B------:R-:W-:Y:S05]  /*2840*/  BSYNC B1 ;  /* 0x0000000000017941 */ /* 0x000fea0003800000 */
.L_x_40:
[----:B----45:R-:W-:Y:S01]  /*2850*/  HADD2.F32 R5, -RZ, R24.H0_H0 ;  /* 0x20000018ff057230 */ /* 0x030fe20000004100 */
[----:B------:R-:W-:Y:S01]  /*2860*/  ISETP.GT.AND P1, PT, R3, 0x8, P1 ;  /* 0x000000080300780c */ /* 0x000fe20000f24270 */
[----:B------:R-:W-:Y:S03]  /*2870*/  BSSY B1, `(.L_x_42) ;  /* 0x0000007000017945 */ /* 0x000fe60003800000 */
[----:B0-----:R-:W-:-:S04]  /*2880*/  FMUL R14, R5, R90 ;  /* 0x0000005a050e7220 */ /* 0x001fc80000400000 */
[----:B------:R-:W-:-:S05]  /*2890*/  FFMA R14, R29, R23, R14 ;  /* 0x000000171d0e7223 */ /* 0x000fca000000000e */
[----:B------:R-:W-:-:S05]  /*28a0*/  F2FP.F16.F32.PACK_AB R14, RZ, R14 ;  /* 0x0000000eff0e723e */ /* 0x000fca00000000ff */
[----:B------:R0:W-:Y:S01]  /*28b0*/  @P3 STG.E.U16 desc[UR38][R10.64+0x12], R14 ;  /* 0x0000120e0a003986 */ /* 0x0001e2000c101526 */
[----:B------:R-:W-:Y:S05]  /*28c0*/  @!P1 BRA `(.L_x_43) ;  /* 0x0000000000049947 */ /* 0x000fea0003800000 */
[----:B------:R4:W5:Y:S02]  /*28d0*/  LDG.E.LTC128B.U16 R24, desc[UR38][R8.64+0x10] ;  /* 0x0000102608187981 */ /* 0x000964000c1e1520 */
.L_x_43:
[----:B------:R-:W-:Y:S05]  /*28e0*/  BSYNC B1 ;  /* 0x0000000000017941 */ /* 0x000fea0003800000 */
.L_x_42:
[----:B-----5:R-:W-:Y:S01]  /*28f0*/  HADD2.F32 R5, -RZ, R24.H0_H0 ;  /* 0x20000018ff057230 */ /* 0x020fe20000004100 */
[----:B------:R-:W-:Y:S01]  /*2900*/  ISETP.GT.AND P0, PT, R3, 0x8, P0 ;  /* 0x000000080300780c */ /* 0x000fe20000704270 */
[----:B------:R-:W-:Y:S03]  /*2910*/  BSSY B1, `(.L_x_44) ;  /* 0x0000007000017945 */ /* 0x000fe60003800000 */
[----:B------:R-:W-:-:S04]  /*2920*/  FMUL R5, R5, R90 ;  /* 0x0000005a05057220 */ /* 0x000fc80000400000 */
[----:B------:R-:W-:-:S05]  /*2930*/  FFMA R5, R30, R23, R5 ;  /* 0x000000171e057223 */ /* 0x000fca0000000005 */
[----:B------:R-:W-:-:S05]  /*2940*/  F2FP.F16.F32.PACK_AB R5, RZ, R5 ;  /* 0x00000005ff05723e */ /* 0x000fca00000000ff */
[----:B------:R0:W-:Y:S01]  /*2950*/  @P1 STG.E.U16 desc[UR38][R12.64+0x10], R5 ;  /* 0x000010050c001986 */ /* 0x0001e2000c101526 */
[----:B------:R-:W-:Y:S05]  /*2960*/  @!P0 BRA `(.L_x_45) ;  /* 0x0000000000048947 */ /* 0x000fea0003800000 */
[----:B------:R0:W5:Y:S02]  /*2970*/  LDG.E.LTC128B.U16 R24, desc[UR38][R8.64+0x12] ;  /* 0x0000122608187981 */ /* 0x000164000c1e1520 */
.L_x_45:
[----:B------:R-:W-:Y:S05]  /*2980*/  BSYNC B1 ;  /* 0x0000000000017941 */ /* 0x000fea0003800000 */
.L_x_44:
        /* <DEDUP_REMOVED lines=10> */
.L_x_47:
[----:B------:R-:W-:Y:S05]  /*2a30*/  BSYNC B1 ;  /* 0x0000000000017941 */ /* 0x000fea0003800000 */
.L_x_46:
        /* <DEDUP_REMOVED lines=10> */
.L_x_49:
[----:B------:R-:W-:Y:S05]  /*2ae0*/  BSYNC B1 ;  /* 0x0000000000017941 */ /* 0x000fea0003800000 */
.L_x_48:
[----:B0----5:R-:W-:Y:S01]  /*2af0*/  HADD2.F32 R5, -RZ, R24.H0_H0 ;  /* 0x20000018ff057230 */ /* 0x021fe20000004100 */
        /* <DEDUP_REMOVED lines=8> */
.L_x_51:
[----:B------:R-:W-:Y:S05]  /*2b80*/  BSYNC B1 ;  /* 0x0000000000017941 */ /* 0x000fea0003800000 */
.L_x_50:
        /* <DEDUP_REMOVED lines=9> */
.L_x_53:
[----:B------:R-:W-:Y:S05]  /*2c20*/  BSYNC B1 ;  /* 0x0000000000017941 */ /* 0x000fea0003800000 */
.L_x_52:
        /* <DEDUP_REMOVED lines=10> */
.L_x_55:
[----:B------:R-:W-:Y:S05]  /*2cd0*/  BSYNC B1 ;  /* 0x0000000000017941 */ /* 0x000fea0003800000 */
.L_x_54:
        /* <DEDUP_REMOVED lines=10> */
.L_x_57:
[----:B------:R-:W-:Y:S05]  /*2d80*/  BSYNC B1 ;  /* 0x0000000000017941 */ /* 0x000fea0003800000 */
.L_x_56:
        /* <DEDUP_REMOVED lines=9> */
.L_x_59:
[----:B------:R-:W-:Y:S05]  /*2e20*/  BSYNC B1 ;  /* 0x0000000000017941 */ /* 0x000fea0003800000 */
.L_x_58:
        /* <DEDUP_REMOVED lines=9> */
.L_x_61:
[----:B------:R-:W-:Y:S05]  /*2ec0*/  BSYNC B1 ;  /* 0x0000000000017941 */ /* 0x000fea0003800000 */
.L_x_60:
        /* <DEDUP_REMOVED lines=10> */
.L_x_63:
[----:B------:R-:W-:Y:S05]  /*2f70*/  BSYNC B1 ;  /* 0x0000000000017941 */ /* 0x000fea0003800000 */
.L_x_62:
        /* <DEDUP_REMOVED lines=10> */
.L_x_65:
[----:B------:R-:W-:Y:S05]  /*3020*/  BSYNC B1 ;  /* 0x0000000000017941 */ /* 0x000fea0003800000 */
.L_x_64:
        /* <DEDUP_REMOVED lines=9> */
.L_x_67:
[----:B------:R-:W-:Y:S05]  /*30c0*/  BSYNC B1 ;  /* 0x0000000000017941 */ /* 0x000fea0003800000 */
.L_x_66:
        /* <DEDUP_REMOVED lines=9> */
.L_x_69:
[----:B------:R-:W-:Y:S05]  /*3160*/  BSYNC B1 ;  /* 0x0000000000017941 */ /* 0x000fea0003800000 */
.L_x_68:
        /* <DEDUP_REMOVED lines=10> */
.L_x_71:
[----:B------:R-:W-:Y:S05]  /*3210*/  BSYNC B1 ;  /* 0x0000000000017941 */ /* 0x000fea0003800000 */
.L_x_70:
        /* <DEDUP_REMOVED lines=10> */
.L_x_73:
[----:B------:R-:W-:Y:S05]  /*32c0*/  BSYNC B1 ;  /* 0x0000000000017941 */ /* 0x000fea0003800000 */
.L_x_72:
        /* <DEDUP_REMOVED lines=9> */
.L_x_75:
[----:B------:R-:W-:Y:S05]  /*3360*/  BSYNC B1 ;  /* 0x0000000000017941 */ /* 0x000fea0003800000 */
.L_x_74:
        /* <DEDUP_REMOVED lines=9> */
.L_x_77:
[----:B------:R-:W-:Y:S05]  /*3400*/  BSYNC B1 ;  /* 0x0000000000017941 */ /* 0x000fea0003800000 */
.L_x_76:
        /* <DEDUP_REMOVED lines=10> */
.L_x_79:
[----:B------:R-:W-:Y:S05]  /*34b0*/  BSYNC B1 ;  /* 0x0000000000017941 */ /* 0x000fea0003800000 */
.L_x_78:
        /* <DEDUP_REMOVED lines=10> */
.L_x_81:
[----:B------:R-:W-:Y:S05]  /*3560*/  BSYNC B1 ;  /* 0x0000000000017941 */ /* 0x000fea0003800000 */
.L_x_80:
        /* <DEDUP_REMOVED lines=9> */
.L_x_83:
[----:B------:R-:W-:Y:S05]  /*3600*/  BSYNC B1 ;  /* 0x0000000000017941 */ /* 0x000fea0003800000 */
.L_x_82:
        /* <DEDUP_REMOVED lines=9> */
.L_x_85:
[----:B------:R-:W-:Y:S05]  /*36a0*/  BSYNC B1 ;  /* 0x0000000000017941 */ /* 0x000fea0003800000 */
.L_x_84:
        /* <DEDUP_REMOVED lines=10> */
.L_x_87:
[----:B------:R-:W-:Y:S05]  /*3750*/  BSYNC B1 ;  /* 0x0000000000017941 */ /* 0x000fea0003800000 */
.L_x_86:
        /* <DEDUP_REMOVED lines=10> */
.L_x_89:
[----:B------:R-:W-:Y:S05]  /*3800*/  BSYNC B1 ;  /* 0x0000000000017941 */ /* 0x000fea0003800000 */
.L_x_88:
        /* <DEDUP_REMOVED lines=9> */
.L_x_91:
[----:B------:R-:W-:Y:S05]  /*38a0*/  BSYNC B1 ;  /* 0x0000000000017941 */ /* 0x000fea0003800000 */
.L_x_90:
        /* <DEDUP_REMOVED lines=9> */
.L_x_93:
[----:B------:R-:W-:Y:S05]  /*3940*/  BSYNC B1 ;  /* 0x0000000000017941 */ /* 0x000fea0003800000 */
.L_x_92:
        /* <DEDUP_REMOVED lines=10> */
.L_x_95:
[----:B------:R-:W-:Y:S05]  /*39f0*/  BSYNC B1 ;  /* 0x0000000000017941 */ /* 0x000fea0003800000 */
.L_x_94:
        /* <DEDUP_REMOVED lines=10> */
.L_x_97:
[----:B------:R-:W-:Y:S05]  /*3aa0*/  BSYNC B1 ;  /* 0x0000000000017941 */ /* 0x000fea0003800000 */
.L_x_96:
        /* <DEDUP_REMOVED lines=9> */
.L_x_99:
[----:B------:R-:W-:Y:S05]  /*3b40*/  BSYNC B1 ;  /* 0x0000000000017941 */ /* 0x000fea0003800000 */
.L_x_98:
        /* <DEDUP_REMOVED lines=9> */
.L_x_101:
[----:B------:R-:W-:Y:S05]  /*3be0*/  BSYNC B1 ;  /* 0x0000000000017941 */ /* 0x000fea0003800000 */
.L_x_100:
        /* <DEDUP_REMOVED lines=10> */
.L_x_103:
[----:B------:R-:W-:Y:S05]  /*3c90*/  BSYNC B1 ;  /* 0x0000000000017941 */ /* 0x000fea0003800000 */
.L_x_102:
        /* <DEDUP_REMOVED lines=10> */
.L_x_105:
[----:B------:R-:W-:Y:S05]  /*3d40*/  BSYNC B1 ;  /* 0x0000000000017941 */ /* 0x000fea0003800000 */
.L_x_104:
        /* <DEDUP_REMOVED lines=9> */
.L_x_107:
[----:B------:R-:W-:Y:S05]  /*3de0*/  BSYNC B1 ;  /* 0x0000000000017941 */ /* 0x000fea0003800000 */
.L_x_106:
        /* <DEDUP_REMOVED lines=9> */
.L_x_109:
[----:B------:R-:W-:Y:S05]  /*3e80*/  BSYNC B1 ;  /* 0x0000000000017941 */ /* 0x000fea0003800000 */
.L_x_108:
        /* <DEDUP_REMOVED lines=10> */
.L_x_111:
[----:B------:R-:W-:Y:S05]  /*3f30*/  BSYNC B1 ;  /* 0x0000000000017941 */ /* 0x000fea0003800000 */
.L_x_110:
        /* <DEDUP_REMOVED lines=10> */
.L_x_113:
[----:B------:R-:W-:Y:S05]  /*3fe0*/  BSYNC B1 ;  /* 0x0000000000017941 */ /* 0x000fea0003800000 */
.L_x_112:
        /* <DEDUP_REMOVED lines=9> */
.L_x_115:
[----:B------:R-:W-:Y:S05]  /*4080*/  BSYNC B1 ;  /* 0x0000000000017941 */ /* 0x000fea0003800000 */
.L_x_114:
        /* <DEDUP_REMOVED lines=9> */
.L_x_117:
[----:B------:R-:W-:Y:S05]  /*4120*/  BSYNC B1 ;  /* 0x0000000000017941 */ /* 0x000fea0003800000 */
.L_x_116:
        /* <DEDUP_REMOVED lines=10> */
.L_x_119:
[----:B------:R-:W-:Y:S05]  /*41d0*/  BSYNC B1 ;  /* 0x0000000000017941 */ /* 0x000fea0003800000 */
.L_x_118:
        /* <DEDUP_REMOVED lines=10> */
.L_x_121:
[----:B------:R-:W-:Y:S05]  /*4280*/  BSYNC B1 ;  /* 0x0000000000017941 */ /* 0x000fea0003800000 */
.L_x_120:
        /* <DEDUP_REMOVED lines=9> */
.L_x_123:
[----:B------:R-:W-:Y:S05]  /*4320*/  BSYNC B1 ;  /* 0x0000000000017941 */ /* 0x000fea0003800000 */
.L_x_122:
        /* <DEDUP_REMOVED lines=9> */
.L_x_125:
[----:B------:R-:W-:Y:S05]  /*43c0*/  BSYNC B1 ;  /* 0x0000000000017941 */ /* 0x000fea0003800000 */
.L_x_124:
        /* <DEDUP_REMOVED lines=10> */
.L_x_127:
[----:B------:R-:W-:Y:S05]  /*4470*/  BSYNC B1 ;  /* 0x0000000000017941 */ /* 0x000fea0003800000 */
.L_x_126:
        /* <DEDUP_REMOVED lines=10> */
.L_x_129:
[----:B------:R-:W-:Y:S05]  /*4520*/  BSYNC B1 ;  /* 0x0000000000017941 */ /* 0x000fea0003800000 */
.L_x_128:
        /* <DEDUP_REMOVED lines=9> */
.L_x_131:
[----:B------:R-:W-:Y:S05]  /*45c0*/  BSYNC B1 ;  /* 0x0000000000017941 */ /* 0x000fea0003800000 */
.L_x_130:
        /* <DEDUP_REMOVED lines=9> */
.L_x_133:
[----:B------:R-:W-:Y:S05]  /*4660*/  BSYNC B1 ;  /* 0x0000000000017941 */ /* 0x000fea0003800000 */
.L_x_132:
        /* <DEDUP_REMOVED lines=10> */
.L_x_135:
[----:B------:R-:W-:Y:S05]  /*4710*/  BSYNC B1 ;  /* 0x0000000000017941 */ /* 0x000fea0003800000 */
.L_x_134:
        /* <DEDUP_REMOVED lines=10> */
.L_x_137:
[----:B------:R-:W-:Y:S05]  /*47c0*/  BSYNC B1 ;  /* 0x0000000000017941 */ /* 0x000fea0003800000 */
.L_x_136:
        /* <DEDUP_REMOVED lines=9> */
.L_x_139:
[----:B------:R-:W-:Y:S05]  /*4860*/  BSYNC B1 ;  /* 0x0000000000017941 */ /* 0x000fea0003800000 */
.L_x_138:
        /* <DEDUP_REMOVED lines=9> */
.L_x_141:
[----:B------:R-:W-:Y:S05]  /*4900*/  BSYNC B1 ;  /* 0x0000000000017941 */ /* 0x000fea0003800000 */
.L_x_140:
        /* <DEDUP_REMOVED lines=10> */
.L_x_143:
[----:B------:R-:W-:Y:S05]  /*49b0*/  BSYNC B1 ;  /* 0x0000000000017941 */ /* 0x000fea0003800000 */
.L_x_142:
        /* <DEDUP_REMOVED lines=10> */
.L_x_145:
[----:B------:R-:W-:Y:S05]  /*4a60*/  BSYNC B1 ;  /* 0x0000000000017941 */ /* 0x000fea0003800000 */
.L_x_144:
        /* <DEDUP_REMOVED lines=9> */
.L_x_147:
[----:B------:R-:W-:Y:S05]  /*4b00*/  BSYNC B1 ;  /* 0x0000000000017941 */ /* 0x000fea0003800000 */
.L_x_146:
        /* <DEDUP_REMOVED lines=9> */
.L_x_149:
[----:B------:R-:W-:Y:S05]  /*4ba0*/  BSYNC B1 ;  /* 0x0000000000017941 */ /* 0x000fea0003800000 */
.L_x_148:
        /* <DEDUP_REMOVED lines=10> */
.L_x_151:
[----:B------:R-:W-:Y:S05]  /*4c50*/  BSYNC B1 ;  /* 0x0000000000017941 */ /* 0x000fea0003800000 */
.L_x_150:
[----:B-----5:R-:W-:Y:S01]  /*4c60*/  HADD2.F32 R5, -RZ, R24.H0_H0 ;  /* 0x20000018ff057230 */ /* 0x020fe20000004100 */
[----:B------:R-:W-:Y:S01]  /*4c70*/  ISETP.GT.AND P0, PT, R4, 0x79, PT ;  /* 0x000000790400780c */ /* 0x000fe20003f04270 */
[----:B------:R-:W-:Y:S01]  /*4c80*/  @P2 IMAD.MOV.U32 R4, RZ, RZ, R10 ;  /* 0x000000ffff042224 */ /* 0x000fe200078e000a */
[----:B------:R-:W-:Y:S02]  /*4c90*/  BSSY B1, `(.L_x_152) ;  /* 0x000000a000017945 */ /* 0x000fe40003800000 */
[----:B------:R-:W-:Y:S01]  /*4ca0*/  FMUL R5, R5, R90 ;  /* 0x0000005a05057220 */ /* 0x000fe20000400000 */
[----:B------:R-:W-:-:S03]  /*4cb0*/  ISETP.GT.AND P3, PT, R3, RZ, P0 ;  /* 0x000000ff0300720c */ /* 0x000fc60000764270 */
[----:B------:R-:W-:-:S05]  /*4cc0*/  FFMA R5, R84, R23, R5 ;  /* 0x0000001754057223 */ /* 0x000fca0000000005 */
[----:B------:R-:W-:-:S04]  /*4cd0*/  F2FP.F16.F32.PACK_AB R5, RZ, R5 ;  /* 0x00000005ff05723e */ /* 0x000fc800000000ff */
[----:B0-----:R-:W-:Y:S01]  /*4ce0*/  PRMT R14, R5, 0x7610, R14 ;  /* 0x00007610050e7816 */ /* 0x001fe2000000000e */
[----:B------:R-:W-:-:S05]  /*4cf0*/  @P2 IMAD.MOV.U32 R5, RZ, RZ, R11 ;  /* 0x000000ffff052224 */ /* 0x000fca00078e000b */
[----:B------:R0:W-:Y:S01]  /*4d00*/  @P2 STG.E.U16 desc[UR38][R4.64+0xf0], R14 ;  /* 0x0000f00e04002986 */ /* 0x0001e2000c101526 */
[----:B------:R-:W-:Y:S05]  /*4d10*/  @!P3 BRA `(.L_x_153) ;  /* 0x000000000004b947 */ /* 0x000fea0003800000 */
[----:B------:R0:W5:Y:S02]  /*4d20*/  LDG.E.LTC128B.U16 R24, desc[UR38][R6.64+0xf2] ;  /* 0x0000f22606187981 */ /* 0x000164000c1e1520 */
.L_x_153:
[----:B------:R-:W-:Y:S05]  /*4d30*/  BSYNC B1 ;  /* 0x0000000000017941 */ /* 0x000fea0003800000 */
.L_x_152:
        /* <DEDUP_REMOVED lines=9> */
.L_x_155:
[----:B------:R-:W-:Y:S05]  /*4dd0*/  BSYNC B1 ;  /* 0x0000000000017941 */ /* 0x000fea0003800000 */
.L_x_154:
[----:B-----5:R-:W-:Y:S01]  /*4de0*/  HADD2.F32 R5, -RZ, R24.H0_H0 ;  /* 0x20000018ff057230 */ /* 0x020fe20000004100 */
[----:B------:R-:W-:Y:S01]  /*4df0*/  ISETP.GT.AND P0, PT, R3, 0x8, P0 ;  /* 0x000000080300780c */ /* 0x000fe20000704270 */
[----:B0-----:R-:W-:Y:S01]  /*4e00*/  @P1 IMAD.MOV.U32 R4, RZ, RZ, R12 ;  /* 0x000000ffff041224 */ /* 0x001fe200078e000c */
[----:B------:R-:W-:Y:S02]  /*4e10*/  BSSY B1, `(.L_x_156) ;  /* 0x0000009000017945 */ /* 0x000fe40003800000 */
[----:B------:R-:W-:-:S04]  /*4e20*/  FMUL R5, R5, R90 ;  /* 0x0000005a05057220 */ /* 0x000fc80000400000 */
[----:B------:R-:W-:-:S05]  /*4e30*/  FFMA R5, R86, R23, R5 ;  /* 0x0000001756057223 */ /* 0x000fca0000000005 */
[----:B------:R-:W-:-:S04]  /*4e40*/  F2FP.F16.F32.PACK_AB R5, RZ, R5 ;  /* 0x00000005ff05723e */ /* 0x000fc800000000ff */
[----:B-1-3--:R-:W-:Y:S01]  /*4e50*/  PRMT R6, R5, 0x7610, R6 ;  /* 0x0000761005067816 */ /* 0x00afe20000000006 */
[----:B------:R-:W-:-:S05]  /*4e60*/  @P1 IMAD.MOV.U32 R5, RZ, RZ, R13 ;  /* 0x000000ffff051224 */ /* 0x000fca00078e000d */
[----:B------:R0:W-:Y:S01]  /*4e70*/  @P1 STG.E.U16 desc[UR38][R4.64+0xf0], R6 ;  /* 0x0000f00604001986 */ /* 0x0001e2000c101526 */
[----:B------:R-:W-:Y:S05]  /*4e80*/  @!P0 BRA `(.L_x_157) ;  /* 0x0000000000048947 */ /* 0x000fea0003800000 */
[----:B------:R1:W5:Y:S02]  /*4e90*/  LDG.E.LTC128B.U16 R24, desc[UR38][R8.64+0xf2] ;  /* 0x0000f22608187981 */ /* 0x000364000c1e1520 */
.L_x_157:
[----:B------:R-:W-:Y:S05]  /*4ea0*/  BSYNC B1 ;  /* 0x0000000000017941 */ /* 0x000fea0003800000 */
.L_x_156:
[----:B------:R-:W-:Y:S05]  /*4eb0*/  @!P0 BRA `(.L_x_158) ;  /* 0x0000001000e88947 */ /* 0x000fea0003800000 */
[----:B-----5:R-:W-:-:S05]  /*4ec0*/  HADD2.F32 R3, -RZ, R24.H0_H0 ;  /* 0x20000018ff037230 */ /* 0x020fca0000004100 */
[----:B0-----:R-:W-:-:S04]  /*4ed0*/  FMUL R4, R3, R90 ;  /* 0x0000005a03047220 */ /* 0x001fc80000400000 */
[----:B------:R-:W-:-:S05]  /*4ee0*/  FFMA R4, R87, R23, R4 ;  /* 0x0000001757047223 */ /* 0x000fca0000000004 */
[----:B------:R-:W-:-:S05]  /*4ef0*/  F2FP.F16.F32.PACK_AB R4, RZ, R4 ;  /* 0x00000004ff04723e */ /* 0x000fca00000000ff */
[----:B------:R3:W-:Y:S01]  /*4f00*/  STG.E.U16 desc[UR38][R12.64+0xf2], R4 ;  /* 0x0000f2040c007986 */ /* 0x0007e2000c101526 */
[----:B------:R-:W-:Y:S05]  /*4f10*/  BRA `(.L_x_158) ;  /* 0x0000001000d07947 */ /* 0x000fea0003800000 */
.L_x_33:
[----:B------:R-:W-:Y:S01]  /*4f20*/  ISETP.GT.AND P3, PT, R4, 0x1, PT ;  /* 0x000000010400780c */ /* 0x000fe20003f64270 */
[----:B------:R-:W-:Y:S01]  /*4f30*/  ULDC.64 UR4, c[0x0][0x5c0] ;  /* 0x0001700000047ab9 */ /* 0x000fe20000000a00 */
[-C--:B------:R-:W-:Y:S01]  /*4f40*/  FMUL R24, R24, R23.reuse ;  /* 0x0000001718187220 */ /* 0x080fe20000400000 */
[----:B------:R-:W-:Y:S01]  /*4f50*/  LEA R6, P4, R106, UR4, 0x1 ;  /* 0x000000046a067c11 */ /* 0x000fe2000f8808ff */
[-C--:B------:R-:W-:Y:S01]  /*4f60*/  FMUL R25, R25, R23.reuse ;  /* 0x0000001719197220 */ /* 0x080fe20000400000 */
[----:B------:R-:W-:Y:S01]  /*4f70*/  ISETP.GT.AND P0, PT, R3, RZ, P3 ;  /* 0x000000ff0300720c */ /* 0x000fe20001f04270 */
[-C--:B------:R-:W-:Y:S01]  /*4f80*/  FMUL R26, R26, R23.reuse ;  /* 0x000000171a1a7220 */ /* 0x080fe20000400000 */
[----:B------:R-:W-:Y:S01]  /*4f90*/  F2FP.F16.F32.PACK_AB R24, RZ, R24 ;  /* 0x00000018ff18723e */ /* 0x000fe200000000ff */
[-C--:B------:R-:W-:Y:S01]  /*4fa0*/  FMUL R27, R27, R23.reuse ;  /* 0x000000171b1b7220 */ /* 0x080fe20000400000 */
[----:B------:R-:W-:Y:S01]  /*4fb0*/  LEA.HI.X R7, R106, UR5, R103, 0x1, P4 ;  /* 0x000000056a077c11 */ /* 0x000fe2000a0f0c67 */
[----:B------:R-:W-:Y:S01]  /*4fc0*/  FMUL R28, R28, R23 ;  /* 0x000000171c1c7220 */ /* 0x000fe20000400000 */
[----:B------:R-:W-:Y:S01]  /*4fd0*/  F2FP.F16.F32.PACK_AB R25, RZ, R25 ;  /* 0x00000019ff19723e */ /* 0x000fe200000000ff */
[-C--:B------:R-:W-:Y:S01]  /*4fe0*/  FMUL R29, R29, R23.reuse ;  /* 0x000000171d1d7220 */ /* 0x080fe20000400000 */
[----:B------:R-:W-:Y:S01]  /*4ff0*/  ISETP.GT.AND P2, PT, R3, 0x8, P2 ;  /* 0x000000080300780c */ /* 0x000fe20001744270 */
[----:B------:R-:W-:Y:S01]  /*5000*/  @P1 STG.E.U16 desc[UR38][R6.64], R24 ;  /* 0x0000001806001986 */ /* 0x000fe2000c101526 */
[----:B------:R-:W-:Y:S01]  /*5010*/  ISETP.GT.AND P1, PT, R4, 0x8, PT ;  /* 0x000000080400780c */ /* 0x000fe20003f24270 */
[-C--:B------:R-:W-:Y:S01]  /*5020*/  FMUL R30, R30, R23.reuse ;  /* 0x000000171e1e7220 */ /* 0x080fe20000400000 */
[C---:B------:R-:W-:Y:S01]  /*5030*/  SHF.L.U64.HI R5, R91.reuse, 0x1, R92 ;  /* 0x000000015b057819 */ /* 0x040fe2000001025c */
[----:B------:R-:W-:Y:S01]  /*5040*/  @P0 STG.E.U16 desc[UR38][R6.64+0x2], R25 ;  /* 0x0000021906000986 */ /* 0x000fe2000c101526 */
[----:B------:R-:W-:Y:S01]  /*5050*/  LEA R8, P5, R91, R6, 0x1 ;  /* 0x000000065b087211 */ /* 0x000fe200078a08ff */
[-C--:B------:R-:W-:Y:S01]  /*5060*/  FMUL R31, R31, R23.reuse ;  /* 0x000000171f1f7220 */ /* 0x080fe20000400000 */
[----:B------:R-:W-:Y:S01]  /*5070*/  ISETP.GT.AND P3, PT, R3, 0x8, P3 ;  /* 0x000000080300780c */ /* 0x000fe20001f64270 */
[-C--:B------:R-:W-:Y:S01]  /*5080*/  FMUL R32, R32, R23.reuse ;  /* 0x0000001720207220 */ /* 0x080fe20000400000 */
[----:B------:R-:W-:Y:S01]  /*5090*/  ISETP.GT.AND P0, PT, R4, 0x9, PT ;  /* 0x000000090400780c */ /* 0x000fe20003f04270 */
[----:B------:R-:W-:Y:S01]  /*50a0*/  IMAD.X R9, R5, 0x1, R7, P5 ;  /* 0x0000000105097824 */ /* 0x000fe200028e0607 */
[----:B------:R-:W-:Y:S01]  /*50b0*/  ISETP.GT.AND P4, PT, R3, RZ, P1 ;  /* 0x000000ff0300720c */ /* 0x000fe20000f84270 */
[-C--:B------:R-:W-:Y:S01]  /*50c0*/  FMUL R33, R33, R23.reuse ;  /* 0x0000001721217220 */ /* 0x080fe20000400000 */
[----:B------:R-:W-:Y:S01]  /*50d0*/  F2FP.F16.F32.PACK_AB R26, RZ, R26 ;  /* 0x0000001aff1a723e */ /* 0x000fe200000000ff */
[-C--:B------:R-:W-:Y:S01]  /*50e0*/  FMUL R34, R34, R23.reuse ;  /* 0x0000001722227220 */ /* 0x080fe20000400000 */
[----:B------:R-:W-:Y:S01]  /*50f0*/  ISETP.GT.AND P5, PT, R3, RZ, P0 ;  /* 0x000000ff0300720c */ /* 0x000fe200007a4270 */
[----:B------:R-:W-:Y:S01]  /*5100*/  FMUL R35, R35, R23 ;  /* 0x0000001723237220 */ /* 0x000fe20000400000 */
[----:B------:R-:W-:Y:S01]  /*5110*/  F2FP.F16.F32.PACK_AB R27, RZ, R27 ;  /* 0x0000001bff1b723e */ /* 0x000fe200000000ff */
[----:B------:R-:W-:Y:S01]  /*5120*/  @P2 STG.E.U16 desc[UR38][R8.64], R26 ;  /* 0x0000001a08002986 */ /* 0x000fe2000c101526 */
[----:B------:R-:W-:Y:S01]  /*5130*/  F2FP.F16.F32.PACK_AB R28, RZ, R28 ;  /* 0x0000001cff1c723e */ /* 0x000fe200000000ff */
[-C--:B------:R-:W-:Y:S01]  /*5140*/  FMUL R36, R36, R23.reuse ;  /* 0x0000001724247220 */ /* 0x080fe20000400000 */
[----:B------:R-:W-:Y:S01]  /*5150*/  ISETP.GT.AND P2, PT, R3, 0x8, P1 ;  /* 0x000000080300780c */ /* 0x000fe20000f44270 */
[----:B------:R-:W-:Y:S01]  /*5160*/  @P3 STG.E.U16 desc[UR38][R8.64+0x2], R27 ;  /* 0x0000021b08003986 */ /* 0x000fe2000c101526 */
[----:B------:R-:W-:Y:S01]  /*5170*/  ISETP.GT.AND P1, PT, R4, 0x10, PT ;  /* 0x000000100400780c */ /* 0x000fe20003f24270 */
[----:B------:R-:W-:Y:S01]  /*5180*/  FMUL R37, R37, R23 ;  /* 0x0000001725257220 */ /* 0x000fe20000400000 */
[----:B------:R-:W-:Y:S01]  /*5190*/  F2FP.F16.F32.PACK_AB R29, RZ, R29 ;  /* 0x0000001dff1d723e */ /* 0x000fe200000000ff */
[----:B------:R-:W-:Y:S01]  /*51a0*/  @P4 STG.E.U16 desc[UR38][R6.64+0x10], R28 ;  /* 0x0000101c06004986 */ /* 0x000fe2000c101526 */
[C---:B------:R-:W-:Y:S01]  /*51b0*/  ISETP.GT.AND P3, PT, R3.reuse, 0x8, P0 ;  /* 0x000000080300780c */ /* 0x040fe20000764270 */
[-C--:B------:R-:W-:Y:S01]  /*51c0*/  FMUL R38, R38, R23.reuse ;  /* 0x0000001726267220 */ /* 0x080fe20000400000 */
[----:B------:R-:W-:Y:S01]  /*51d0*/  ISETP.GT.AND P0, PT, R4, 0x11, PT ;  /* 0x000000110400780c */ /* 0x000fe20003f04270 */
[----:B------:R-:W-:Y:S01]  /*51e0*/  @P5 STG.E.U16 desc[UR38][R6.64+0x12], R29 ;  /* 0x0000121d06005986 */ /* 0x000fe2000c101526 */
        /* <DEDUP_REMOVED lines=161> */
[----:B------:R-:W-:Y:S01]  /*5c00*/  FMUL R87, R87, R23 ;  /* 0x0000001757577220 */ /* 0x000fe20000400000 */
[----:B------:R-:W-:-:S02]  /*5c10*/  F2FP.F16.F32.PACK_AB R62, RZ, R62 ;  /* 0x0000003eff3e723e */ /* 0x000fc400000000ff */
[C---:B------:R-:W-:Y:S02]  /*5c20*/  ISETP.GT.AND P5, PT, R3.reuse, RZ, P0 ;  /* 0x000000ff0300720c */ /* 0x040fe400007a4270 */
[----:B------:R-:W-:Y:S01]  /*5c30*/  F2FP.F16.F32.PACK_AB R63, RZ, R63 ;  /* 0x0000003fff3f723e */ /* 0x000fe200000000ff */
[----:B------:R-:W-:Y:S01]  /*5c40*/  @P2 STG.E.U16 desc[UR38][R8.64+0x90], R62 ;  /* 0x0000903e08002986 */ /* 0x000fe2000c101526 */
[----:B------:R-:W-:Y:S02]  /*5c50*/  F2FP.F16.F32.PACK_AB R64, RZ, R64 ;  /* 0x00000040ff40723e */ /* 0x000fe400000000ff */
[C---:B------:R-:W-:Y:S01]  /*5c60*/  ISETP.GT.AND P2, PT, R3.reuse, 0x8, P1 ;  /* 0x000000080300780c */ /* 0x040fe20000f44270 */
[----:B------:R-:W-:Y:S01]  /*5c70*/  @P3 STG.E.U16 desc[UR38][R8.64+0x92], R63 ;  /* 0x0000923f08003986 */ /* 0x000fe2000c101526 */
[----:B------:R-:W-:Y:S02]  /*5c80*/  ISETP.GT.AND P1, PT, R4, 0x58, PT ;  /* 0x000000580400780c */ /* 0x000fe40003f24270 */
[----:B------:R-:W-:Y:S01]  /*5c90*/  F2FP.F16.F32.PACK_AB R65, RZ, R65 ;  /* 0x00000041ff41723e */ /* 0x000fe200000000ff */
[----:B------:R-:W-:Y:S01]  /*5ca0*/  @P4 STG.E.U16 desc[UR38][R6.64+0xa0], R64 ;  /* 0x0000a04006004986 */ /* 0x000fe2000c101526 */
[----:B------:R-:W-:-:S02]  /*5cb0*/  ISETP.GT.AND P3, PT, R3, 0x8, P0 ;  /* 0x000000080300780c */ /* 0x000fc40000764270 */
[----:B------:R-:W-:Y:S01]  /*5cc0*/  ISETP.GT.AND P0, PT, R4, 0x59, PT ;  /* 0x000000590400780c */ /* 0x000fe20003f04270 */
[----:B------:R-:W-:Y:S01]  /*5cd0*/  @P5 STG.E.U16 desc[UR38][R6.64+0xa2], R65 ;  /* 0x0000a24106005986 */ /* 0x000fe2000c101526 */
[C---:B------:R-:W-:Y:S02]  /*5ce0*/  ISETP.GT.AND P4, PT, R3.reuse, RZ, P1 ;  /* 0x000000ff0300720c */ /* 0x040fe40000f84270 */
[----:B------:R-:W-:Y:S02]  /*5cf0*/  F2FP.F16.F32.PACK_AB R66, RZ, R66 ;  /* 0x00000042ff42723e */ /* 0x000fe400000000ff */
[----:B------:R-:W-:Y:S02]  /*5d00*/  ISETP.GT.AND P5, PT, R3, RZ, P0 ;  /* 0x000000ff0300720c */ /* 0x000fe400007a4270 */
[----:B------:R-:W-:Y:S01]  /*5d10*/  F2FP.F16.F32.PACK_AB R67, RZ, R67 ;  /* 0x00000043ff43723e */ /* 0x000fe200000000ff */
[----:B------:R-:W-:Y:S01]  /*5d20*/  @P2 STG.E.U16 desc[UR38][R8.64+0xa0], R66 ;  /* 0x0000a04208002986 */ /* 0x000fe2000c101526 */
[----:B------:R-:W-:-:S02]  /*5d30*/  F2FP.F16.F32.PACK_AB R68, RZ, R68 ;  /* 0x00000044ff44723e */ /* 0x000fc400000000ff */
[C---:B------:R-:W-:Y:S01]  /*5d40*/  ISETP.GT.AND P2, PT, R3.reuse, 0x8, P1 ;  /* 0x000000080300780c */ /* 0x040fe20000f44270 */
[----:B------:R-:W-:Y:S01]  /*5d50*/  @P3 STG.E.U16 desc[UR38][R8.64+0xa2], R67 ;  /* 0x0000a24308003986 */ /* 0x000fe2000c101526 */
[C---:B------:R-:W-:Y:S02]  /*5d60*/  ISETP.GT.AND P1, PT, R4.reuse, 0x60, PT ;  /* 0x000000600400780c */ /* 0x040fe40003f24270 */
[----:B------:R-:W-:Y:S01]  /*5d70*/  F2FP.F16.F32.PACK_AB R69, RZ, R69 ;  /* 0x00000045ff45723e */ /* 0x000fe200000000ff */
[----:B------:R-:W-:Y:S01]  /*5d80*/  @P4 STG.E.U16 desc[UR38][R6.64+0xb0], R68 ;  /* 0x0000b04406004986 */ /* 0x000fe2000c101526 */
[C---:B------:R-:W-:Y:S02]  /*5d90*/  ISETP.GT.AND P3, PT, R3.reuse, 0x8, P0 ;  /* 0x000000080300780c */ /* 0x040fe40000764270 */
[----:B------:R-:W-:Y:S01]  /*5da0*/  ISETP.GT.AND P0, PT, R4, 0x61, PT ;  /* 0x000000610400780c */ /* 0x000fe20003f04270 */
[----:B------:R-:W-:Y:S01]  /*5db0*/  @P5 STG.E.U16 desc[UR38][R6.64+0xb2], R69 ;  /* 0x0000b24506005986 */ /* 0x000fe2000c101526 */
[----:B------:R-:W-:-:S02]  /*5dc0*/  ISETP.GT.AND P4, PT, R3, RZ, P1 ;  /* 0x000000ff0300720c */ /* 0x000fc40000f84270 */
[C---:B------:R-:W-:Y:S02]  /*5dd0*/  ISETP.GT.AND P5, PT, R3.reuse, RZ, P0 ;  /* 0x000000ff0300720c */ /* 0x040fe400007a4270 */
[----:B------:R-:W-:Y:S02]  /*5de0*/  F2FP.F16.F32.PACK_AB R70, RZ, R70 ;  /* 0x00000046ff46723e */ /* 0x000fe400000000ff */
[----:B------:R-:W-:Y:S02]  /*5df0*/  F2FP.F16.F32.PACK_AB R71, RZ, R71 ;  /* 0x00000047ff47723e */ /* 0x000fe400000000ff */
[----:B------:R-:W-:Y:S01]  /*5e00*/  F2FP.F16.F32.PACK_AB R72, RZ, R72 ;  /* 0x00000048ff48723e */ /* 0x000fe200000000ff */
[----:B------:R-:W-:Y:S01]  /*5e10*/  @P2 STG.E.U16 desc[UR38][R8.64+0xb0], R70 ;  /* 0x0000b04608002986 */ /* 0x000fe2000c101526 */
[----:B------:R-:W-:Y:S02]  /*5e20*/  F2FP.F16.F32.PACK_AB R73, RZ, R73 ;  /* 0x00000049ff49723e */ /* 0x000fe400000000ff */
[C---:B------:R-:W-:Y:S01]  /*5e30*/  ISETP.GT.AND P1, PT, R3.reuse, 0x8, P1 ;  /* 0x000000080300780c */ /* 0x040fe20000f24270 */
[----:B------:R-:W-:Y:S01]  /*5e40*/  @P3 STG.E.U16 desc[UR38][R8.64+0xb2], R71 ;  /* 0x0000b24708003986 */ /* 0x000fe2000c101526 */
[----:B------:R-:W-:-:S02]  /*5e50*/  ISETP.GT.AND P2, PT, R3, 0x8, P0 ;  /* 0x000000080300780c */ /* 0x000fc40000744270 */
[C---:B------:R-:W-:Y:S01]  /*5e60*/  ISETP.GT.AND P0, PT, R4.reuse, 0x69, PT ;  /* 0x000000690400780c */ /* 0x040fe20003f04270 */
[----:B------:R-:W-:Y:S01]  /*5e70*/  @P4 STG.E.U16 desc[UR38][R6.64+0xc0], R72 ;  /* 0x0000c04806004986 */ /* 0x000fe2000c101526 */
[----:B------:R-:W-:Y:S02]  /*5e80*/  ISETP.GT.AND P4, PT, R4, 0x68, PT ;  /* 0x000000680400780c */ /* 0x000fe40003f84270 */
[----:B------:R-:W-:Y:S01]  /*5e90*/  F2FP.F16.F32.PACK_AB R74, RZ, R74 ;  /* 0x0000004aff4a723e */ /* 0x000fe200000000ff */
[----:B------:R-:W-:Y:S01]  /*5ea0*/  @P5 STG.E.U16 desc[UR38][R6.64+0xc2], R73 ;  /* 0x0000c24906005986 */ /* 0x000fe2000c101526 */
[C---:B------:R-:W-:Y:S02]  /*5eb0*/  ISETP.GT.AND P5, PT, R3.reuse, RZ, P4 ;  /* 0x000000ff0300720c */ /* 0x040fe400027a4270 */
[----:B------:R-:W-:Y:S01]  /*5ec0*/  ISETP.GT.AND P3, PT, R3, RZ, P0 ;  /* 0x000000ff0300720c */ /* 0x000fe20000764270 */
[----:B------:R-:W-:Y:S01]  /*5ed0*/  @P1 STG.E.U16 desc[UR38][R8.64+0xc0], R74 ;  /* 0x0000c04a08001986 */ /* 0x000fe2000c101526 */
[----:B------:R-:W-:-:S02]  /*5ee0*/  F2FP.F16.F32.PACK_AB R75, RZ, R75 ;  /* 0x0000004bff4b723e */ /* 0x000fc400000000ff */
[----:B------:R-:W-:Y:S02]  /*5ef0*/  F2FP.F16.F32.PACK_AB R76, RZ, R76 ;  /* 0x0000004cff4c723e */ /* 0x000fe400000000ff */
[C---:B------:R-:W-:Y:S01]  /*5f00*/  ISETP.GT.AND P4, PT, R3.reuse, 0x8, P4 ;  /* 0x000000080300780c */ /* 0x040fe20002784270 */
[----:B------:R-:W-:Y:S01]  /*5f10*/  @P2 STG.E.U16 desc[UR38][R8.64+0xc2], R75 ;  /* 0x0000c24b08002986 */ /* 0x000fe2000c101526 */
[----:B------:R-:W-:Y:S02]  /*5f20*/  F2FP.F16.F32.PACK_AB R77, RZ, R77 ;  /* 0x0000004dff4d723e */ /* 0x000fe400000000ff */
[C---:B------:R-:W-:Y:S01]  /*5f30*/  ISETP.GT.AND P2, PT, R4.reuse, 0x71, PT ;  /* 0x000000710400780c */ /* 0x040fe20003f44270 */
[----:B------:R-:W-:Y:S01]  /*5f40*/  @P5 STG.E.U16 desc[UR38][R6.64+0xd0], R76 ;  /* 0x0000d04c06005986 */ /* 0x000fe2000c101526 */
[----:B------:R-:W-:Y:S02]  /*5f50*/  ISETP.GT.AND P5, PT, R3, 0x8, P0 ;  /* 0x000000080300780c */ /* 0x000fe400007a4270 */
[C---:B------:R-:W-:Y:S01]  /*5f60*/  ISETP.GT.AND P1, PT, R4.reuse, 0x78, PT ;  /* 0x000000780400780c */ /* 0x040fe20003f24270 */
[----:B------:R-:W-:Y:S01]  /*5f70*/  @P3 STG.E.U16 desc[UR38][R6.64+0xd2], R77 ;  /* 0x0000d24d06003986 */ /* 0x000fe2000c101526 */
[----:B------:R-:W-:-:S02]  /*5f80*/  ISETP.GT.AND P3, PT, R4, 0x70, PT ;  /* 0x000000700400780c */ /* 0x000fc40003f64270 */
[----:B------:R-:W-:Y:S01]  /*5f90*/  ISETP.GT.AND P0, PT, R4, 0x79, PT ;  /* 0x000000790400780c */ /* 0x000fe20003f04270 */
[----:B------:R-:W-:Y:S01]  /*5fa0*/  @P4 IMAD.MOV.U32 R4, RZ, RZ, R8 ;  /* 0x000000ffff044224 */ /* 0x000fe200078e0008 */
[----:B------:R-:W-:Y:S01]  /*5fb0*/  F2FP.F16.F32.PACK_AB R78, RZ, R78 ;  /* 0x0000004eff4e723e */ /* 0x000fe200000000ff */
[----:B------:R-:W-:Y:S01]  /*5fc0*/  @P4 IMAD.MOV.U32 R5, RZ, RZ, R9 ;  /* 0x000000ffff054224 */ /* 0x000fe200078e0009 */
[----:B------:R-:W-:Y:S02]  /*5fd0*/  F2FP.F16.F32.PACK_AB R79, RZ, R79 ;  /* 0x0000004fff4f723e */ /* 0x000fe400000000ff */
[----:B------:R-:W-:Y:S02]  /*5fe0*/  F2FP.F16.F32.PACK_AB R80, RZ, R80 ;  /* 0x00000050ff50723e */ /* 0x000fe400000000ff */
[----:B------:R0:W-:Y:S01]  /*5ff0*/  @P4 STG.E.U16 desc[UR38][R4.64+0xd0], R78 ;  /* 0x0000d04e04004986 */ /* 0x0001e2000c101526 */
[----:B------:R-:W-:Y:S02]  /*6000*/  ISETP.GT.AND P4, PT, R3, RZ, P2 ;  /* 0x000000ff0300720c */ /* 0x000fe40001784270 */
[----:B------:R-:W-:-:S02]  /*6010*/  F2FP.F16.F32.PACK_AB R81, RZ, R81 ;  /* 0x00000051ff51723e */ /* 0x000fc400000000ff */
[----:B------:R-:W-:Y:S02]  /*6020*/  ISETP.GT.AND P2, PT, R3, 0x8, P2 ;  /* 0x000000080300780c */ /* 0x000fe40001744270 */
[----:B------:R-:W-:Y:S02]  /*6030*/  F2FP.F16.F32.PACK_AB R82, RZ, R82 ;  /* 0x00000052ff52723e */ /* 0x000fe400000000ff */
[----:B------:R-:W-:Y:S02]  /*6040*/  F2FP.F16.F32.PACK_AB R83, RZ, R83 ;  /* 0x00000053ff53723e */ /* 0x000fe400000000ff */
[----:B------:R-:W-:Y:S01]  /*6050*/  F2FP.F16.F32.PACK_AB R84, RZ, R84 ;  /* 0x00000054ff54723e */ /* 0x000fe200000000ff */
[----:B0-----:R-:W-:Y:S01]  /*6060*/  @P5 IMAD.MOV.U32 R4, RZ, RZ, R8 ;  /* 0x000000ffff045224 */ /* 0x001fe200078e0008 */
[----:B------:R-:W-:Y:S01]  /*6070*/  F2FP.F16.F32.PACK_AB R85, RZ, R85 ;  /* 0x00000055ff55723e */ /* 0x000fe200000000ff */
[----:B------:R-:W-:Y:S01]  /*6080*/  @P5 IMAD.MOV.U32 R5, RZ, RZ, R9 ;  /* 0x000000ffff055224 */ /* 0x000fe200078e0009 */
[----:B------:R-:W-:-:S02]  /*6090*/  F2FP.F16.F32.PACK_AB R86, RZ, R86 ;  /* 0x00000056ff56723e */ /* 0x000fc400000000ff */
[----:B------:R-:W-:Y:S02]  /*60a0*/  F2FP.F16.F32.PACK_AB R87, RZ, R87 ;  /* 0x00000057ff57723e */ /* 0x000fe400000000ff */
[----:B------:R0:W-:Y:S01]  /*60b0*/  @P5 STG.E.U16 desc[UR38][R4.64+0xd2], R79 ;  /* 0x0000d24f04005986 */ /* 0x0001e2000c101526 */
[C---:B------:R-:W-:Y:S02]  /*60c0*/  ISETP.GT.AND P5, PT, R3.reuse, RZ, P3 ;  /* 0x000000ff0300720c */ /* 0x040fe40001fa4270 */
[----:B------:R-:W-:-:S11]  /*60d0*/  ISETP.GT.AND P3, PT, R3, 0x8, P3 ;  /* 0x000000080300780c */ /* 0x000fd60001f64270 */
[----:B0-----:R-:W-:Y:S02]  /*60e0*/  @P5 IMAD.MOV.U32 R4, RZ, RZ, R6 ;  /* 0x000000ffff045224 */ /* 0x001fe400078e0006 */
[----:B------:R-:W-:-:S05]  /*60f0*/  @P5 IMAD.MOV.U32 R5, RZ, RZ, R7 ;  /* 0x000000ffff055224 */ /* 0x000fca00078e0007 */
[----:B------:R0:W-:Y:S01]  /*6100*/  @P5 STG.E.U16 desc[UR38][R4.64+0xe0], R80 ;  /* 0x0000e05004005986 */ /* 0x0001e2000c101526 */
[C---:B------:R-:W-:Y:S02]  /*6110*/  ISETP.GT.AND P5, PT, R3.reuse, RZ, P0 ;  /* 0x000000ff0300720c */ /* 0x040fe400007a4270 */
[----:B------:R-:W-:Y:S01]  /*6120*/  ISETP.GT.AND P0, PT, R3, 0x8, P0 ;  /* 0x000000080300780c */ /* 0x000fe20000704270 */
[----:B0-----:R-:W-:Y:S02]  /*6130*/  @P4 IMAD.MOV.U32 R4, RZ, RZ, R6 ;  /* 0x000000ffff044224 */ /* 0x001fe400078e0006 */
[----:B------:R-:W-:-:S05]  /*6140*/  @P4 IMAD.MOV.U32 R5, RZ, RZ, R7 ;  /* 0x000000ffff054224 */ /* 0x000fca00078e0007 */
[----:B------:R0:W-:Y:S01]  /*6150*/  @P4 STG.E.U16 desc[UR38][R4.64+0xe2], R81 ;  /* 0x0000e25104004986 */ /* 0x0001e2000c101526 */
[C---:B------:R-:W-:Y:S02]  /*6160*/  ISETP.GT.AND P4, PT, R3.reuse, RZ, P1 ;  /* 0x000000ff0300720c */ /* 0x040fe40000f84270 */
[----:B------:R-:W-:Y:S01]  /*6170*/  ISETP.GT.AND P1, PT, R3, 0x8, P1 ;  /* 0x000000080300780c */ /* 0x000fe20000f24270 */
[----:B0-----:R-:W-:Y:S02]  /*6180*/  @P3 IMAD.MOV.U32 R4, RZ, RZ, R8 ;  /* 0x000000ffff043224 */ /* 0x001fe400078e0008 */
[----:B------:R-:W-:-:S05]  /*6190*/  @P3 IMAD.MOV.U32 R5, RZ, RZ, R9 ;  /* 0x000000ffff053224 */ /* 0x000fca00078e0009 */
[----:B------:R0:W-:Y:S02]  /*61a0*/  @P3 STG.E.U16 desc[UR38][R4.64+0xe0], R82 ;  /* 0x0000e05204003986 */ /* 0x0001e4000c101526 */
[----:B0-----:R-:W-:Y:S02]  /*61b0*/  @P2 IMAD.MOV.U32 R4, RZ, RZ, R8 ;  /* 0x000000ffff042224 */ /* 0x001fe400078e0008 */
[----:B------:R-:W-:-:S05]  /*61c0*/  @P2 IMAD.MOV.U32 R5, RZ, RZ, R9 ;  /* 0x000000ffff052224 */ /* 0x000fca00078e0009 */
[----:B------:R0:W-:Y:S02]  /*61d0*/  @P2 STG.E.U16 desc[UR38][R4.64+0xe2], R83 ;  /* 0x0000e25304002986 */ /* 0x0001e4000c101526 */
[----:B0-----:R-:W-:Y:S02]  /*61e0*/  @P4 IMAD.MOV.U32 R4, RZ, RZ, R6 ;  /* 0x000000ffff044224 */ /* 0x001fe400078e0006 */
[----:B------:R-:W-:-:S05]  /*61f0*/  @P4 IMAD.MOV.U32 R5, RZ, RZ, R7 ;  /* 0x000000ffff054224 */ /* 0x000fca00078e0007 */
[----:B------:R0:W-:Y:S04]  /*6200*/  @P4 STG.E.U16 desc[UR38][R4.64+0xf0], R84 ;  /* 0x0000f05404004986 */ /* 0x0001e8000c101526 */
[----:B------:R1:W-:Y:S01]  /*6210*/  @P5 STG.E.U16 desc[UR38][R6.64+0xf2], R85 ;  /* 0x0000f25506005986 */ /* 0x0003e2000c101526 */
[----:B0-----:R-:W-:Y:S02]  /*6220*/  @P1 IMAD.MOV.U32 R4, RZ, RZ, R8 ;  /* 0x000000ffff041224 */ /* 0x001fe400078e0008 */
[----:B------:R-:W-:-:S05]  /*6230*/  @P1 IMAD.MOV.U32 R5, RZ, RZ, R9 ;  /* 0x000000ffff051224 */ /* 0x000fca00078e0009 */
[----:B------:R1:W-:Y:S04]  /*6240*/  @P1 STG.E.U16 desc[UR38][R4.64+0xf0], R86 ;  /* 0x0000f05604001986 */ /* 0x0003e8000c101526 */
[----:B------:R1:W-:Y:S02]  /*6250*/  @P0 STG.E.U16 desc[UR38][R8.64+0xf2], R87 ;  /* 0x0000f25708000986 */ /* 0x0003e4000c101526 */
.L_x_158:
[----:B------:R-:W-:Y:S05]  /*6260*/  BSYNC B0 ;  /* 0x0000000000007941 */ /* 0x000fea0003800000 */
.L_x_32:
[----:B------:R-:W-:Y:S01]  /*6270*/  IADD3 R16, P0, R16, UR36, RZ ;  /* 0x0000002410107c10 */ /* 0x000fe2000ff1e0ff */
[----:B------:R-:W-:Y:S01]  /*6280*/  ULDC.64 UR4, c[0x0][0x650] ;  /* 0x0001940000047ab9 */ /* 0x000fe20000000a00 */
[----:B------:R-:W-:Y:S01]  /*6290*/  PRMT R3, RZ, 0x7610, R3 ;  /* 0x00007610ff037816 */ /* 0x000fe20000000003 */
[----:B------:R-:W-:Y:S01]  /*62a0*/  IMAD.MOV.U32 R100, RZ, RZ, -0x1 ;  /* 0xffffffffff647424 */ /* 0x000fe200078e00ff */
[----:B------:R-:W-:Y:S01]  /*62b0*/  IADD3.X R17, R17, UR42, RZ, P0, !PT ;  /* 0x0000002a11117c10 */ /* 0x000fe200087fe4ff */
[----:B------:R-:W-:Y:S01]  /*62c0*/  IMAD.MOV.U32 R101, RZ, RZ, -0x1 ;  /* 0xffffffffff657424 */ /* 0x000fe200078e00ff */
[----:B------:R-:W-:-:S04]  /*62d0*/  ISETP.GE.U32.AND P0, PT, R16, UR4, PT ;  /* 0x0000000410007c0c */ /* 0x000fc8000bf06070 */
[----:B------:R-:W-:-:S13]  /*62e0*/  ISETP.GE.U32.AND.EX P0, PT, R17, UR5, PT, P0 ;  /* 0x0000000511007c0c */ /* 0x000fda000bf06100 */
[----:B------:R-:W-:Y:S05]  /*62f0*/  @P0 BRA `(.L_x_159) ;  /* 0x00000004004c0947 */ /* 0x000fea0003800000 */
[----:B------:R-:W0:Y:S01]  /*6300*/  LDC.64 R10, c[0x0][0x628] ;  /* 0x00018a00ff0a7b82 */ /* 0x000e220000000a00 */
[----:B---3--:R-:W3:Y:S01]  /*6310*/  S2R R12, SR_CTAID.X ;  /* 0x00000000000c7919 */ /* 0x008ee20000002500 */
[----:B-12-4-:R-:W-:Y:S02]  /*6320*/  IMAD.MOV.U32 R8, RZ, RZ, R16 ;  /* 0x000000ffff087224 */ /* 0x016fe400078e0010 */
[----:B------:R-:W-:Y:S01]  /*6330*/  IMAD.MOV.U32 R9, RZ, RZ, R17 ;  /* 0x000000ffff097224 */ /* 0x000fe200078e0011 */
[----:B------:R-:W1:Y:S03]  /*6340*/  S2R R20, SR_CTAID.Y ;  /* 0x0000000000147919 */ /* 0x000e660000002600 */
[----:B------:R-:W2:Y:S08]  /*6350*/  LDC R0, c[0x0][0x630] ;  /* 0x00018c00ff007b82 */ /* 0x000eb00000000800 */
[----:B------:R-:W4:Y:S01]  /*6360*/  LDC.64 R14, c[0x0][0x620] ;  /* 0x00018800ff0e7b82 */ /* 0x000f220000000a00 */
[----:B0-----:R-:W-:-:S04]  /*6370*/  ISETP.NE.U32.AND P0, PT, R10, RZ, PT ;  /* 0x000000ff0a00720c */ /* 0x001fc80003f05070 */
[----:B------:R-:W-:-:S13]  /*6380*/  ISETP.NE.AND.EX P0, PT, R11, RZ, PT, P0 ;  /* 0x000000ff0b00720c */ /* 0x000fda0003f05300 */
[----:B-1234-:R-:W-:Y:S05]  /*6390*/  @!P0 BRA `(.L_x_160) ;  /* 0x0000000000288947 */ /* 0x01efea0003800000 */
        /* <DEDUP_REMOVED lines=10> */
.L_x_160:
[-CC-:B------:R-:W-:Y:S01]  /*6440*/  SHF.R.U64 R101, R8, R0.reuse, R9.reuse ;  /* 0x0000000008657219 */ /* 0x180fe20000001209 */
[----:B------:R-:W0:Y:S01]  /*6450*/  LDC.64 R26, c[0x0][0x640] ;  /* 0x00019000ff1a7b82 */ /* 0x000e220000000a00 */
[----:B------:R-:W-:Y:S01]  /*6460*/  SHF.R.U32.HI R0, RZ, R0, R9 ;  /* 0x00000000ff007219 */ /* 0x000fe20000011609 */
[----:B------:R-:W-:Y:S01]  /*6470*/  ULDC UR4, c[0x0][0x150] ;  /* 0x0000540000047ab9 */ /* 0x000fe20000000800 */
[----:B------:R-:W-:Y:S02]  /*6480*/  IADD3 R3, P0, RZ, -R101, RZ ;  /* 0x80000065ff037210 */ /* 0x000fe40007f1e0ff */
[----:B------:R-:W-:-:S03]  /*6490*/  I2FP.F32.U32 R7, R12 ;  /* 0x0000000c00077245 */ /* 0x000fc60000201000 */
[----:B------:R-:W1:Y:S01]  /*64a0*/  LDC R6, c[0x0][0x618] ;  /* 0x00018600ff067b82 */ /* 0x000e620000000800 */
[----:B------:R-:W-:Y:S02]  /*64b0*/  IMAD.X R5, RZ, RZ, ~R0, P0 ;  /* 0x000000ffff057224 */ /* 0x000fe400000e0e00 */
[----:B------:R-:W-:Y:S01]  /*64c0*/  FMUL R7, R7, UR4 ;  /* 0x0000000407077c20 */ /* 0x000fe20008400000 */
[----:B------:R-:W-:Y:S01]  /*64d0*/  ULDC UR4, c[0x0][0x154] ;  /* 0x0000550000047ab9 */ /* 0x000fe20000000800 */
[-C--:B------:R-:W-:Y:S02]  /*64e0*/  IMAD R0, R5, R14.reuse, RZ ;  /* 0x0000000e05007224 */ /* 0x080fe400078e02ff */
[C---:B------:R-:W-:Y:S01]  /*64f0*/  IMAD.WIDE.U32 R4, R3.reuse, R14, R16 ;  /* 0x0000000e03047225 */ /* 0x040fe200078e0010 */
[----:B------:R-:W2:Y:S01]  /*6500*/  LDC R8, c[0x0][0x608] ;  /* 0x00018200ff087b82 */ /* 0x000ea20000000800 */
[----:B------:R-:W3:Y:S02]  /*6510*/  F2I.U32.TRUNC.NTZ R7, R7 ;  /* 0x0000000700077305 */ /* 0x000ee4000020f000 */
[----:B------:R-:W-:Y:S01]  /*6520*/  IMAD R3, R3, R15, R0 ;  /* 0x0000000f03037224 */ /* 0x000fe200078e0200 */
[----:B------:R-:W-:-:S03]  /*6530*/  I2FP.F32.U32 R0, R20 ;  /* 0x0000001400007245 */ /* 0x000fc60000201000 */
[----:B------:R-:W-:Y:S01]  /*6540*/  IMAD.IADD R3, R5, 0x1, R3 ;  /* 0x0000000105037824 */ /* 0x000fe200078e0203 */
[----:B------:R-:W4:Y:S01]  /*6550*/  LDC R11, c[0x0][0x658] ;  /* 0x00019600ff0b7b82 */ /* 0x000f220000000800 */
[----:B0-----:R-:W-:-:S04]  /*6560*/  ISETP.NE.U32.AND P0, PT, R26, RZ, PT ;  /* 0x000000ff1a00720c */ /* 0x001fc80003f05070 */
[----:B------:R-:W-:-:S03]  /*6570*/  ISETP.NE.AND.EX P0, PT, R27, RZ, PT, P0 ;  /* 0x000000ff1b00720c */ /* 0x000fc60003f05300 */
[----:B------:R-:W0:Y:S01]  /*6580*/  LDC R9, c[0x0][0x144] ;  /* 0x00005100ff097b82 */ /* 0x000e220000000800 */
[-C--:B-1----:R-:W-:Y:S01]  /*6590*/  SHF.R.U64 R10, R4, R6.reuse, R3 ;  /* 0x00000006040a7219 */ /* 0x082fe20000001203 */
[----:B---3--:R-:W-:Y:S01]  /*65a0*/  IMAD.MOV R7, RZ, RZ, -R7 ;  /* 0x000000ffff077224 */ /* 0x008fe200078e0a07 */
[----:B------:R-:W-:Y:S01]  /*65b0*/  SHF.R.U32.HI R3, RZ, R6, R3 ;  /* 0x00000006ff037219 */ /* 0x000fe20000011603 */
[----:B------:R-:W-:-:S04]  /*65c0*/  FMUL R6, R0, UR4 ;  /* 0x0000000400067c20 */ /* 0x000fc80008400000 */
[----:B------:R-:W1:Y:S01]  /*65d0*/  LDC R21, c[0x0][0x148] ;  /* 0x00005200ff157b82 */ /* 0x000e620000000800 */
[----:B------:R3:W0:Y:S01]  /*65e0*/  F2I.U32.TRUNC.NTZ R14, R6 ;  /* 0x00000006000e7305 */ /* 0x000622000020f000 */
[-CC-:B--2---:R-:W-:Y:S02]  /*65f0*/  SHF.R.U64 R13, R10, R8.reuse, R3.reuse ;  /* 0x000000080a0d7219 */ /* 0x184fe40000001203 */
[----:B------:R-:W-:-:S04]  /*6600*/  SHF.R.U32.HI R0, RZ, R8, R3 ;  /* 0x00000008ff007219 */ /* 0x000fc80000011603 */
[----:B-----5:R-:W2:Y:S01]  /*6610*/  LDC R24, c[0x0][0x648] ;  /* 0x00019200ff187b82 */ /* 0x020ea20000000800 */
[-CC-:B----4-:R-:W-:Y:S02]  /*6620*/  SHF.R.U64 R15, R13, R11.reuse, R0.reuse ;  /* 0x0000000b0d0f7219 */ /* 0x190fe40000001200 */
[----:B------:R-:W-:-:S03]  /*6630*/  SHF.R.U32.HI R5, RZ, R11, R0 ;  /* 0x0000000bff057219 */ /* 0x000fc60000011600 */
[----:B------:R-:W-:Y:S02]  /*6640*/  IMAD.MOV.U32 R4, RZ, RZ, R15 ;  /* 0x000000ffff047224 */ /* 0x000fe400078e000f */
[----:B------:R-:W4:Y:S01]  /*6650*/  LDC R28, c[0x0][0x638] ;  /* 0x00018e00ff1c7b82 */ /* 0x000f220000000800 */
[----:B0-----:R-:W-:-:S07]  /*6660*/  IMAD R25, R9, R7, R12 ;  /* 0x0000000709197224 */ /* 0x001fce00078e020c */
[----:B------:R-:W0:Y:S08]  /*6670*/  LDC R29, c[0x0][0x610] ;  /* 0x00018400ff1d7b82 */ /* 0x000e300000000800 */
[----:B------:R-:W0:Y:S01]  /*6680*/  LDC R30, c[0x0][0x600] ;  /* 0x00018000ff1e7b82 */ /* 0x000e220000000800 */
[----:B-123--:R-:W-:Y:S05]  /*6690*/  @!P0 BRA `(.L_x_161) ;  /* 0x0000000000288947 */ /* 0x00efea0003800000 */
[----:B------:R-:W1:Y:S02]  /*66a0*/  LDC R0, c[0x0][0x64c] ;  /* 0x00019300ff007b82 */ /* 0x000e640000000800 */
[----:B-1----:R-:W-:-:S05]  /*66b0*/  IADD3 R3, P0, R15, R0, RZ ;  /* 0x000000000f037210 */ /* 0x002fca0007f1e0ff */
        /* <DEDUP_REMOVED lines=8> */
.L_x_161:
[----:B------:R-:W-:Y:S01]  /*6740*/  ISETP.NE.AND P0, PT, R2, 0x1, PT ;  /* 0x000000010200780c */ /* 0x000fe20003f05270 */
[----:B------:R-:W-:Y:S01]  /*6750*/  IMAD.MOV R14, RZ, RZ, -R14 ;  /* 0x000000ffff0e7224 */ /* 0x000fe200078e0a0e */
[----:B------:R-:W-:Y:S02]  /*6760*/  SHF.R.U64 R3, R4, R24, R5 ;  /* 0x0000001804037219 */ /* 0x000fe40000001205 */
[----:B------:R-:W-:Y:S02]  /*6770*/  LOP3.LUT R0, R13, R98, RZ, 0xc0, !PT ;  /* 0x000000620d007212 */ /* 0x000fe400078ec0ff */
[----:B------:R-:W-:Y:S01]  /*6780*/  LOP3.LUT R10, R10, R97, RZ, 0xc0, !PT ;  /* 0x000000610a0a7212 */ /* 0x000fe200078ec0ff */
[----:B------:R-:W-:Y:S02]  /*6790*/  IMAD.MOV R4, RZ, RZ, -R3 ;  /* 0x000000ffff047224 */ /* 0x000fe400078e0a03 */
[----:B------:R-:W-:Y:S02]  /*67a0*/  IMAD R0, R93, R3, R0 ;  /* 0x000000035d007224 */ /* 0x000fe400078e0200 */
[----:B----4-:R-:W-:-:S02]  /*67b0*/  IMAD R3, R4, R28, R15 ;  /* 0x0000001c04037224 */ /* 0x010fc400078e020f */
[----:B------:R-:W-:Y:S02]  /*67c0*/  @P0 IMAD R25, R21, R14, R20 ;  /* 0x0000000e15190224 */ /* 0x000fe400078e0214 */
[----:B0-----:R-:W-:Y:S02]  /*67d0*/  IMAD R5, R3, R30, R10 ;  /* 0x0000001e03057224 */ /* 0x001fe400078e020a */
[----:B------:R-:W-:Y:S02]  /*67e0*/  IMAD R0, R0, R29, R25 ;  /* 0x0000001d00007224 */ /* 0x000fe400078e0219 */
[----:B------:R-:W-:-:S03]  /*67f0*/  IMAD.MOV.U32 R4, RZ, RZ, 0x1 ;  /* 0x00000001ff047424 */ /* 0x000fc600078e00ff */
[----:B------:R-:W-:Y:S02]  /*6800*/  SEL R100, R5, R0, !P0 ;  /* 0x0000000005647207 */ /* 0x000fe40004000000 */
[----:B------:R-:W-:Y:S02]  /*6810*/  PRMT R3, R4, 0x7610, R3 ;  /* 0x0000761004037816 */ /* 0x000fe40000000003 */
[----:B------:R-:W-:-:S07]  /*6820*/  SEL R0, R0, R5, !P0 ;  /* 0x0000000500007207 */ /* 0x000fce0004000000 */
.L_x_159:
[----:B------:R-:W-:Y:S01]  /*6830*/  LOP3.LUT P0, RZ, R3, 0xff, RZ, 0xc0, !PT ;  /* 0x000000ff03ff7812 */ /* 0x000fe2000780c0ff */
[----:B------:R-:W-:Y:S01]  /*6840*/  UIMAD.WIDE.U32 UR4, UR41, -0x55555555, URZ ;  /* 0xaaaaaaab290478a5 */ /* 0x000fe2000f8e003f */
[----:B------:R-:W-:-:S03]  /*6850*/  IMAD.MOV.U32 R103, RZ, RZ, R0 ;  /* 0x000000ffff677224 */ /* 0x000fc600078e0000 */
[----:B------:R-:W-:-:S04]  /*6860*/  USHF.R.U32.HI UR4, URZ, 0x2, UR5 ;  /* 0x000000023f047899 */ /* 0x000fc80008011605 */
[----:B------:R-:W-:-:S04]  /*6870*/  UIMAD UR41, UR4, -0x6, UR41 ;  /* 0xfffffffa042978a4 */ /* 0x000fc8000f8e0229 */
[----:B------:R-:W-:Y:S08]  /*6880*/  @P0 BRA `(.L_x_162) ;  /* 0xffffffac000c0947 */ /* 0x000ff0000383ffff */
[----:B------:R-:W-:Y:S05]  /*6890*/  EXIT ;  /* 0x000000000000794d */ /* 0x000fea0003800000 */
.L_x_7:
        /* <DEDUP_REMOVED lines=26> */
.L_x_164:
[----:B------:R-:W0:Y:S01]  /*6a40*/  LDC.64 R30, c[0x0][0x640] ;  /* 0x00019000ff1e7b82 */ /* 0x000e220000000a00 */
[-CC-:B------:R-:W-:Y:S01]  /*6a50*/  SHF.R.U64 R22, R14, R8.reuse, R15.reuse ;  /* 0x000000080e167219 */ /* 0x180fe2000000120f */
[----:B------:R-:W-:Y:S01]  /*6a60*/  IMAD.MOV.U32 R27, RZ, RZ, 0x1 ;  /* 0x00000001ff1b7424 */ /* 0x000fe200078e00ff */
[----:B------:R-:W-:Y:S02]  /*6a70*/  SHF.R.U32.HI R7, RZ, R8, R15 ;  /* 0x00000008ff077219 */ /* 0x000fe4000001160f */
[----:B------:R-:W-:-:S03]  /*6a80*/  IADD3 R13, P0, RZ, -R22, RZ ;  /* 0x80000016ff0d7210 */ /* 0x000fc60007f1e0ff */
[----:B------:R-:W1:Y:S02]  /*6a90*/  LDC R12, c[0x0][0x618] ;  /* 0x00018600ff0c7b82 */ /* 0x000e640000000800 */
[----:B------:R-:W-:Y:S02]  /*6aa0*/  IMAD.X R7, RZ, RZ, ~R7, P0 ;  /* 0x000000ffff077224 */ /* 0x000fe400000e0e07 */
[----:B------:R-:W-:-:S04]  /*6ab0*/  IMAD.WIDE.U32 R10, R13, R24, R16 ;  /* 0x000000180d0a7225 */ /* 0x000fc800078e0010 */
[----:B------:R-:W2:Y:S01]  /*6ac0*/  LDC R14, c[0x0][0x608] ;  /* 0x00018200ff0e7b82 */ /* 0x000ea20000000800 */
[----:B------:R-:W-:-:S04]  /*6ad0*/  IMAD R8, R7, R24, RZ ;  /* 0x0000001807087224 */ /* 0x000fc800078e02ff */
[----:B------:R-:W-:-:S03]  /*6ae0*/  IMAD R7, R13, R25, R8 ;  /* 0x000000190d077224 */ /* 0x000fc600078e0208 */
[----:B------:R-:W3:Y:S01]  /*6af0*/  LDC R28, c[0x0][0x658] ;  /* 0x00019600ff1c7b82 */ /* 0x000ee20000000800 */
[----:B------:R-:W-:Y:S01]  /*6b00*/  IMAD.IADD R7, R11, 0x1, R7 ;  /* 0x000000010b077824 */ /* 0x000fe200078e0207 */
[----:B0-----:R-:W-:Y:S01]  /*6b10*/  ISETP.NE.U32.AND P0, PT, R30, RZ, PT ;  /* 0x000000ff1e00720c */ /* 0x001fe20003f05070 */
[----:B------:R-:W-:-:S03]  /*6b20*/  IMAD.MOV.U32 R11, RZ, RZ, -0x1 ;  /* 0xffffffffff0b7424 */ /* 0x000fc600078e00ff */
        /* <DEDUP_REMOVED lines=8> */
[-C--:B---3--:R-:W-:Y:S02]  /*6bb0*/  SHF.L.U32 R10, R11, R28.reuse, RZ ;  /* 0x0000001c0b0a7219 */ /* 0x088fe400000006ff */
[--C-:B------:R-:W-:Y:S02]  /*6bc0*/  SHF.R.U64 R26, R24, R28, R7.reuse ;  /* 0x0000001c181a7219 */ /* 0x100fe40000001207 */
[----:B------:R-:W-:Y:S02]  /*6bd0*/  LOP3.LUT R29, RZ, R10, RZ, 0x33, !PT ;  /* 0x0000000aff1d7212 */ /* 0x000fe400078e33ff */
[----:B------:R-:W-:Y:S01]  /*6be0*/  SHF.R.U32.HI R11, RZ, R28, R7 ;  /* 0x0000001cff0b7219 */ /* 0x000fe20000011607 */
[----:B------:R-:W3:Y:S01]  /*6bf0*/  LDC R32, c[0x0][0x610] ;  /* 0x00018400ff207b82 */ /* 0x000ee20000000800 */
[----:B------:R-:W-:Y:S01]  /*6c00*/  IMAD.MOV.U32 R10, RZ, RZ, R26 ;  /* 0x000000ffff0a7224 */ /* 0x000fe200078e001a */
[----:B------:R-:W-:Y:S06]  /*6c10*/  @!P0 BRA `(.L_x_165) ;  /* 0x0000000000288947 */ /* 0x000fec0003800000 */
        /* <DEDUP_REMOVED lines=10> */
.L_x_165:
[----:B------:R-:W-:Y:S02]  /*6cc0*/  ISETP.NE.AND P0, PT, R2, 0x1, PT ;  /* 0x000000010200780c */ /* 0x000fe40003f05270 */
[----:B-1----:R-:W-:Y:S01]  /*6cd0*/  SHF.R.U64 R8, R10, R8, R11 ;  /* 0x000000080a087219 */ /* 0x002fe2000000120b */
[----:B0-----:R-:W-:Y:S01]  /*6ce0*/  VIADD R11, R21, 0xffffffff ;  /* 0xffffffff150b7836 */ /* 0x001fe20000000000 */
[----:B------:R-:W-:Y:S02]  /*6cf0*/  SHF.L.U32 R27, R27, R28, RZ ;  /* 0x0000001c1b1b7219 */ /* 0x000fe400000006ff */
[----:B------:R-:W-:Y:S01]  /*6d00*/  LOP3.LUT R5, R24, R29, RZ, 0xc0, !PT ;  /* 0x0000001d18057212 */ /* 0x000fe200078ec0ff */
[----:B------:R-:W-:-:S04]  /*6d10*/  IMAD.MOV R7, RZ, RZ, -R8 ;  /* 0x000000ffff077224 */ /* 0x000fc800078e0a08 */
[----:B------:R-:W-:Y:S02]  /*6d20*/  IMAD R5, R27, R8, R5 ;  /* 0x000000081b057224 */ /* 0x000fe400078e0205 */
[----:B------:R-:W-:Y:S01]  /*6d30*/  @P0 IMAD R6, R9, R23, R4 ;  /* 0x0000001709060224 */ /* 0x000fe200078e0204 */
[----:B------:R-:W-:Y:S01]  /*6d40*/  LOP3.LUT R9, R20, R11, RZ, 0xc0, !PT ;  /* 0x0000000b14097212 */ /* 0x000fe200078ec0ff */
[----:B--2---:R-:W-:Y:S02]  /*6d50*/  IMAD R4, R7, R25, R26 ;  /* 0x0000001907047224 */ /* 0x004fe400078e021a */
[----:B---3--:R-:W-:Y:S02]  /*6d60*/  IMAD R6, R5, R32, R6 ;  /* 0x0000002005067224 */ /* 0x008fe400078e0206 */
[----:B------:R-:W-:Y:S02]  /*6d70*/  IMAD R5, R4, R21, R9 ;  /* 0x0000001504057224 */ /* 0x000fe400078e0209 */
[----:B------:R-:W-:-:S02]  /*6d80*/  IMAD.MOV.U32 R8, RZ, RZ, 0x1 ;  /* 0x00000001ff087424 */ /* 0x000fc400078e00ff */
[----:B------:R-:W-:Y:S01]  /*6d90*/  IMAD.MOV.U32 R7, RZ, RZ, R22 ;  /* 0x000000ffff077224 */ /* 0x000fe200078e0016 */
[----:B------:R-:W-:Y:S02]  /*6da0*/  SEL R21, R5, R6, !P0 ;  /* 0x0000000605157207 */ /* 0x000fe40004000000 */
[----:B------:R-:W-:-:S07]  /*6db0*/  SEL R20, R6, R5, !P0 ;  /* 0x0000000506147207 */ /* 0x000fce0004000000 */
.L_x_163:
[----:B------:R-:W-:-:S08]  /*6dc0*/  NOP ;  /* 0x0000000000007918 */ /* 0x000fd00000000000 */
[----:B------:R-:W0:-:S00]  /*6dd0*/  USETMAXREG.DEALLOC.CTAPOOL 0x28 ;  /* 0x00000028000079c8 */ /* 0x000e0000080e0500 */
[----:B0-----:R-:W-:-:S13]  /*6de0*/  ISETP.NE.AND P0, PT, R3, RZ, PT ;  /* 0x000000ff0300720c */ /* 0x001fda0003f05270 */
[----:B------:R-:W-:Y:S05]  /*6df0*/  @P0 EXIT ;  /* 0x000000000000094d */ /* 0x000fea0003800000 */
[----:B------:R-:W-:Y:S01]  /*6e00*/  LOP3.LUT P0, RZ, R8, 0xff, RZ, 0xc0, !PT ;  /* 0x000000ff08ff7812 */ /* 0x000fe2000780c0ff */
[----:B------:R-:W-:Y:S02]  /*6e10*/  IMAD.MOV.U32 R3, RZ, RZ, 0x1 ;  /* 0x00000001ff037424 */ /* 0x000fe400078e00ff */
[----:B------:R-:W-:-:S10]  /*6e20*/  IMAD.MOV.U32 R8, RZ, RZ, RZ ;  /* 0x000000ffff087224 */ /* 0x000fd400078e00ff */
[----:B------:R-:W-:Y:S05]  /*6e30*/  @!P0 BRA `(.L_x_166) ;  /* 0x0000000c00288947 */ /* 0x000fea0003800000 */
[----:B------:R-:W0:Y:S01]  /*6e40*/  LDC R3, c[0x0][0x28c] ;  /* 0x0000a300ff037b82 */ /* 0x000e220000000800 */
[----:B------:R-:W1:Y:S01]  /*6e50*/  S2R R13, SR_CgaCtaId ;  /* 0x00000000000d7919 */ /* 0x000e620000008800 */
[----:B------:R-:W-:Y:S01]  /*6e60*/  ULDC UR5, c[0x0][0x658] ;  /* 0x0001960000057ab9 */ /* 0x000fe20000000800 */
[----:B------:R-:W-:Y:S01]  /*6e70*/  UMOV UR6, 0xffffffff ;  /* 0xffffffff00067882 */ /* 0x000fe20000000000 */
[----:B------:R-:W-:Y:S01]  /*6e80*/  BSSY B0, `(.L_x_166) ;  /* 0x00000c5000007945 */ /* 0x000fe20003800000 */
[----:B------:R-:W-:Y:S01]  /*6e90*/  USHF.L.U32 UR6, UR6, UR5, URZ ;  /* 0x0000000506067299 */ /* 0x000fe2000800063f */
[----:B------:R-:W-:Y:S01]  /*6ea0*/  IMAD.MOV.U32 R10, RZ, RZ, 0x1 ;  /* 0x00000001ff0a7424 */ /* 0x000fe200078e00ff */
[----:B------:R-:W-:Y:S01]  /*6eb0*/  LOP3.LUT R9, R18, 0x2, RZ, 0xfc, !PT ;  /* 0x0000000212097812 */ /* 0x000fe200078efcff */
[----:B------:R-:W-:Y:S01]  /*6ec0*/  IMAD.MOV.U32 R8, RZ, RZ, RZ ;  /* 0x000000ffff087224 */ /* 0x000fe200078e00ff */
[----:B------:R-:W-:Y:S01]  /*6ed0*/  ULDC UR4, c[0x0][0x600] ;  /* 0x0001800000047ab9 */ /* 0x000fe20000000800 */
[----:B------:R-:W-:Y:S01]  /*6ee0*/  UMOV UR7, 0x1 ;  /* 0x0000000100077882 */ /* 0x000fe20000000000 */
[----:B------:R-:W-:-:S02]  /*6ef0*/  UIADD3 UR15, UR4, -0x1, URZ ;  /* 0xffffffff040f7890 */ /* 0x000fc4000fffe03f */
[----:B------:R-:W-:Y:S02]  /*6f00*/  USHF.L.U32 UR17, UR7, UR5, URZ ;  /* 0x0000000507117299 */ /* 0x000fe4000800063f */
[----:B------:R-:W-:Y:S01]  /*6f10*/  ULOP3.LUT UR16, URZ, UR6, URZ, 0x33, !UPT ;  /* 0x000000063f107292 */ /* 0x000fe2000f8e333f */
[----:B------:R-:W-:Y:S01]  /*6f20*/  ULDC.64 UR20, c[0x0][0x198] ;  /* 0x0000660000147ab9 */ /* 0x000fe20000000a00 */
[----:B0-----:R-:W-:-:S05]  /*6f30*/  VIADD R3, R3, 0x3f ;  /* 0x0000003f03037836 */ /* 0x001fca0000000000 */
[----:B------:R-:W-:-:S04]  /*6f40*/  SHF.R.S32.HI R4, RZ, 0x1f, R3 ;  /* 0x0000001fff047819 */ /* 0x000fc80000011403 */
[----:B------:R-:W-:Y:S01]  /*6f50*/  LEA.HI R4, R4, R3, RZ, 0x6 ;  /* 0x0000000304047211 */ /* 0x000fe200078f30ff */
[C---:B-1----:R-:W-:Y:S02]  /*6f60*/  IMAD.SHL.U32 R12, R13.reuse, 0x40, RZ ;  /* 0x000000400d0c7824 */ /* 0x042fe400078e00ff */
[----:B------:R-:W-:Y:S01]  /*6f70*/  IMAD.SHL.U32 R13, R13, 0x1000, RZ ;  /* 0x000010000d0d7824 */ /* 0x000fe200078e00ff */
[----:B------:R-:W-:Y:S01]  /*6f80*/  SHF.R.S32.HI R11, RZ, 0x6, R4 ;  /* 0x00000006ff0b7819 */ /* 0x000fe20000011404 */
[----:B------:R-:W-:Y:S01]  /*6f90*/  IMAD.MOV.U32 R3, RZ, RZ, 0x1 ;  /* 0x00000001ff037424 */ /* 0x000fe200078e00ff */
[----:B------:R-:W-:Y:S02]  /*6fa0*/  LOP3.LUT R12, R12, 0x40, RZ, 0xc0, !PT ;  /* 0x000000400c0c7812 */ /* 0x000fe400078ec0ff */
[----:B------:R-:W-:Y:S01]  /*6fb0*/  LOP3.LUT R13, R13, 0x1000, RZ, 0xc0, !PT ;  /* 0x000010000d0d7812 */ /* 0x000fe200078ec0ff */
[----:B------:R-:W-:-:S07]  /*6fc0*/  VIADD R19, R11, 0x1 ;  /* 0x000000010b137836 */ /* 0x000fce0000000000 */
.L_x_177:
[----:B------:R-:W-:-:S03]  /*6fd0*/  UMOV UR4, 0xffffffff ;  /* 0xffffffff00047882 */ /* 0x000fc60000000000 */
[----:B------:R-:W-:Y:S05]  /*6fe0*/  BRA.DIV UR4, `(.L_x_167) ;  /* 0x0000000e04ec7947 */ /* 0x000fea000b800000 */
[----:B------:R-:W-:-:S13]  /*6ff0*/  ELECT P6, URZ, PT ;  /* 0x00000000003f782f */ /* 0x000fda00038c0000 */
.L_x_190:
[----:B------:R-:W0:Y:S01]  /*7000*/  LDC R4, c[0x0][0x28c] ;  /* 0x0000a300ff047b82 */ /* 0x000e220000000800 */
[----:B------:R-:W-:Y:S01]  /*7010*/  BSSY B1, `(.L_x_168) ;  /* 0x0000038000017945 */ /* 0x000fe20003800000 */
[----:B0-----:R-:W-:-:S13]  /*7020*/  ISETP.LT.OR P6, PT, R4, 0x1, !P6 ;  /* 0x000000010400780c */ /* 0x001fda00077c1670 */
[----:B------:R-:W-:Y:S05]  /*7030*/  @P6 BRA `(.L_x_169) ;  /* 0x0000000000d46947 */ /* 0x000fea0003800000 */
[----:B------:R-:W-:Y:S02]  /*7040*/  IMAD R21, R21, 0x80, R12 ;  /* 0x0000008015157824 */ /* 0x000fe400078e020c */
[----:B------:R-:W-:Y:S02]  /*7050*/  IMAD.SHL.U32 R20, R20, 0x80, RZ ;  /* 0x0000008014147824 */ /* 0x000fe400078e00ff */
[----:B------:R-:W-:Y:S02]  /*7060*/  IMAD.MOV.U32 R22, RZ, RZ, RZ ;  /* 0x000000ffff167224 */ /* 0x000fe400078e00ff */
[----:B------:R-:W-:Y:S02]  /*7070*/  IMAD.MOV.U32 R4, RZ, RZ, R19 ;  /* 0x000000ffff047224 */ /* 0x000fe400078e0013 */
[----:B------:R-:W-:Y:S02]  /*7080*/  IMAD.MOV.U32 R5, RZ, RZ, R3 ;  /* 0x000000ffff057224 */ /* 0x000fe400078e0003 */
[----:B------:R-:W-:-:S07]  /*7090*/  IMAD.MOV.U32 R6, RZ, RZ, R8 ;  /* 0x000000ffff067224 */ /* 0x000fce00078e0008 */
.L_x_172:
[----:B------:R-:W0:Y:S01]  /*70a0*/  S2R R15, SR_CgaCtaId ;  /* 0x00000000000f7919 */ /* 0x000e220000008800 */
[----:B------:R-:W-:Y:S02]  /*70b0*/  MOV R14, 0x400 ;  /* 0x00000400000e7802 */ /* 0x000fe40000000f00 */
[----:B------:R-:W-:Y:S02]  /*70c0*/  ISETP.NE.AND P1, PT, R0, RZ, PT ;  /* 0x000000ff0000720c */ /* 0x000fe40003f25270 */
[----:B0-----:R-:W-:Y:S02]  /*70d0*/  LEA R25, R15, R14, 0x18 ;  /* 0x0000000e0f197211 */ /* 0x001fe400078ec0ff */
[----:B------:R-:W-:-:S09]  /*70e0*/  SHF.L.U32 R14, R5, 0x1f, RZ ;  /* 0x0000001f050e7819 */ /* 0x000fd200000006ff */
[----:B------:R-:W0:Y:S01]  /*70f0*/  @!P1 LDC R15, c[0x0][0x500] ;  /* 0x00014000ff0f9b82 */ /* 0x000e220000000800 */
[----:B------:R-:W-:-:S04]  /*7100*/  IMAD R23, R6, 0x8, R25 ;  /* 0x0000000806177824 */ /* 0x000fc800078e0219 */
[----:B------:R-:W1:Y:S02]  /*7110*/  SYNCS.PHASECHK.TRANS64.TRYWAIT P0, [R23+URZ+0x30], R14 ;  /* 0x0000300e170075a7 */ /* 0x000e64000800017f */
[----:B-1----:R-:W-:Y:S05]  /*7120*/  @!P0 BRA `(.L_x_170) ;  /* 0x0000000c00bc8947 */ /* 0x002fea0003800000 */
.L_x_191:
[----:B-1----:R-:W-:Y:S01]  /*7130*/  PRMT R14, R9, 0x9910, RZ ;  /* 0x00009910090e7816 */ /* 0x002fe200000000ff */
[----:B0-----:R0:W-:Y:S03]  /*7140*/  @!P1 SYNCS.ARRIVE.TRANS64 RZ, [R23+URZ], R15 ;  /* 0x0000000f17ff99a7 */ /* 0x0011e6000800003f */
[----:B------:R-:W-:-:S13]  /*7150*/  ISETP.NE.AND P0, PT, R14, 0x2, PT ;  /* 0x000000020e00780c */ /* 0x000fda0003f05270 */
[----:B0-----:R-:W-:Y:S05]  /*7160*/  @P0 BRA `(.L_x_171) ;  /* 0x0000000000040947 */ /* 0x001fea0003800000 */
[----:B------:R-:W-:Y:S01]  /*7170*/  BPT.TRAP 0x1 ;  /* 0x000000040000795c */ /* 0x000fe20000300000 */
.L_x_171:
[C---:B------:R-:W-:Y:S01]  /*7180*/  IMAD R14, R6.reuse, 0x2000, R13 ;  /* 0x00002000060e7824 */ /* 0x040fe200078e020d */
[----:B------:R-:W-:Y:S01]  /*7190*/  R2UR UR9, R23 ;  /* 0x00000000170972ca */ /* 0x000fe200000e0000 */
[--C-:B------:R-:W-:Y:S01]  /*71a0*/  IMAD R15, R6, 0x4000, R25.reuse ;  /* 0x00004000060f7824 */ /* 0x100fe200078e0219 */
[----:B------:R-:W-:Y:S01]  /*71b0*/  UIADD3 UR4, UP0, UR20, 0xf0, URZ ;  /* 0x000000f014047890 */ /* 0x000fe2000ff1e03f */
[----:B------:R-:W-:Y:S01]  /*71c0*/  IMAD R14, R14, 0x2, R25 ;  /* 0x000000020e0e7824 */ /* 0x000fe200078e0219 */
[----:B------:R-:W-:Y:S01]  /*71d0*/  R2UR UR11, R20 ;  /* 0x00000000140b72ca */ /* 0x000fe200000e0000 */
[----:B------:R-:W-:Y:S01]  /*71e0*/  VIADD R4, R4, 0xffffffff ;  /* 0xffffffff04047836 */ /* 0x000fe20000000000 */
[----:B------:R-:W-:Y:S01]  /*71f0*/  R2UR UR5, R15 ;  /* 0x000000000f0572ca */ /* 0x000fe200000e0000 */
[----:B------:R-:W-:Y:S01]  /*7200*/  UIADD3 UR22, UP1, UR20, 0x1f0, URZ ;  /* 0x000001f014167890 */ /* 0x000fe2000ff3e03f */
[----:B------:R-:W-:Y:S01]  /*7210*/  R2UR UR8, R14 ;  /* 0x000000000e0872ca */ /* 0x000fe200000e0000 */
[----:B------:R-:W-:Y:S01]  /*7220*/  VIADD R6, R6, 0x1 ;  /* 0x0000000106067836 */ /* 0x000fe20000000000 */
[----:B------:R-:W-:Y:S01]  /*7230*/  R2UR UR10, R22 ;  /* 0x00000000160a72ca */ /* 0x000fe200000e0000 */
[----:B------:R-:W-:Y:S01]  /*7240*/  UIADD3.X UR23, URZ, UR21, URZ, UP1, !UPT ;  /* 0x000000153f177290 */ /* 0x000fe20008ffe43f */
[----:B------:R-:W-:Y:S01]  /*7250*/  R2UR UR12, R7 ;  /* 0x00000000070c72ca */ /* 0x000fe200000e0000 */
[----:B------:R-:W-:Y:S01]  /*7260*/  UMOV UR6, 0x0 ;  /* 0x0000000000067882 */ /* 0x000fe20000000000 */
[----:B------:R-:W-:Y:S01]  /*7270*/  R2UR UR18, R21 ;  /* 0x00000000151272ca */ /* 0x000fe200000e0000 */
[----:B------:R-:W-:Y:S01]  /*7280*/  UMOV UR7, 0x10000000 ;  /* 0x1000000000077882 */ /* 0x000fe20000000000 */
[----:B------:R-:W-:Y:S01]  /*7290*/  ISETP.GT.AND P1, PT, R4, 0x1, PT ;  /* 0x000000010400780c */ /* 0x000fe20003f24270 */
[----:B------:R-:W-:Y:S01]  /*72a0*/  UMOV UR19, 0x30000 ;  /* 0x0003000000137882 */ /* 0x000fe20000000000 */
[----:B------:R-:W-:Y:S01]  /*72b0*/  ISETP.NE.AND P0, PT, R6, 0x6, PT ;  /* 0x000000060600780c */ /* 0x000fe20003f05270 */
[----:B------:R-:W-:Y:S01]  /*72c0*/  UIADD3 UR13, UR5, 0x180, URZ ;  /* 0x00000180050d7890 */ /* 0x000fe2000fffe03f */
[----:B------:R-:W-:Y:S01]  /*72d0*/  VIADD R22, R22, 0x40 ;  /* 0x0000004016167836 */ /* 0x000fe20000000000 */
[----:B------:R-:W-:Y:S01]  /*72e0*/  UIADD3.X UR5, URZ, UR21, URZ, UP0, !UPT ;  /* 0x000000153f057290 */ /* 0x000fe200087fe43f */
[----:B------:R-:W-:Y:S01]  /*72f0*/  SEL R14, RZ, 0x1, P0 ;  /* 0x00000001ff0e7807 */ /* 0x000fe20000000000 */
[----:B------:R-:W-:Y:S01]  /*7300*/  UIADD3 UR14, UR8, 0x18180, URZ ;  /* 0x00018180080e7890 */ /* 0x000fe2000fffe03f */
[----:B------:R-:W-:-:S02]  /*7310*/  SEL R6, R6, RZ, P0 ;  /* 0x000000ff06067207 */ /* 0x000fc40000000000 */
[----:B------:R-:W-:Y:S01]  /*7320*/  UMOV UR8, UR13 ;  /* 0x0000000d00087c82 */ /* 0x000fe20008000000 */
[----:B------:R-:W-:-:S03]  /*7330*/  LOP3.LUT R5, R5, R14, RZ, 0x3c, !PT ;  /* 0x0000000e05057212 */ /* 0x000fc600078e3cff */
[----:B------:R0:W-:Y:S02]  /*7340*/  UTMALDG.3D [UR8], [UR4], desc[UR6] ;  /* 0x00000608040075b4 */ /* 0x0001e40008011000 */
[----:B0-----:R-:W-:Y:S01]  /*7350*/  UMOV UR8, UR14 ;  /* 0x0000000e00087c82 */ /* 0x001fe20008000000 */
[----:B------:R-:W-:Y:S02]  /*7360*/  UMOV UR11, UR18 ;  /* 0x00000012000b7c82 */ /* 0x000fe40008000000 */
[----:B------:R0:W-:Y:S02]  /*7370*/  UTMALDG.3D.MULTICAST [UR8], [UR22], UR19, desc[UR6] ;  /* 0x00000608160073b4 */ /* 0x0001e40008011813 */
[----:B0-----:R-:W-:Y:S05]  /*7380*/  @P1 BRA `(.L_x_172) ;  /* 0xfffffffc00441947 */ /* 0x001fea000383ffff */
.L_x_169:
[----:B------:R-:W-:Y:S05]  /*7390*/  BSYNC B1 ;  /* 0x0000000000017941 */ /* 0x000fea0003800000 */
.L_x_168:
[----:B------:R-:W-:Y:S01]  /*73a0*/  LOP3.LUT P1, RZ, R10, 0xff, RZ, 0xc0, !PT ;  /* 0x000000ff0aff7812 */ /* 0x000fe2000782c0ff */
[C---:B------:R-:W-:Y:S01]  /*73b0*/  IMAD.IADD R7, R11.reuse, 0x1, R8 ;  /* 0x000000010b077824 */ /* 0x040fe200078e0208 */
[----:B------:R-:W-:Y:S01]  /*73c0*/  ULDC.64 UR4, c[0x0][0x650] ;  /* 0x0001940000047ab9 */ /* 0x000fe20000000a00 */
[----:B------:R-:W-:Y:S01]  /*73d0*/  ISETP.GE.U32.AND P2, PT, R11, 0x6, PT ;  /* 0x000000060b00780c */ /* 0x000fe20003f46070 */
[----:B------:R-:W-:Y:S01]  /*73e0*/  BSSY B1, `(.L_x_173) ;  /* 0x000006c000017945 */ /* 0x000fe20003800000 */
[----:B------:R-:W-:Y:S01]  /*73f0*/  IMAD.MOV.U32 R20, RZ, RZ, -0x1 ;  /* 0xffffffffff147424 */ /* 0x000fe200078e00ff */
[----:B------:R-:W-:Y:S01]  /*7400*/  ISETP.GT.U32.AND P0, PT, R7, 0x5, PT ;  /* 0x000000050700780c */ /* 0x000fe20003f04070 */
[----:B------:R-:W-:Y:S01]  /*7410*/  IMAD.MOV.U32 R21, RZ, RZ, -0x1 ;  /* 0xffffffffff157424 */ /* 0x000fe200078e00ff */
[----:B------:R-:W-:Y:S02]  /*7420*/  PRMT R10, RZ, 0x7610, R10 ;  /* 0x00007610ff0a7816 */ /* 0x000fe4000000000a */
[----:B------:R-:W-:-:S03]  /*7430*/  ISETP.LT.U32.AND P0, PT, R11, 0x6, P0 ;  /* 0x000000060b00780c */ /* 0x000fc60000701070 */
[----:B------:R-:W0:Y:S01]  /*7440*/  @P1 S2R R5, SR_CgaCtaId ;  /* 0x0000000000051919 */ /* 0x000e220000008800 */
[----:B------:R-:W-:-:S04]  /*7450*/  @P1 MOV R4, 0x400 ;  /* 0x0000040000041802 */ /* 0x000fc80000000f00 */
[----:B0-----:R-:W-:Y:S01]  /*7460*/  @P1 LEA R6, R5, R4, 0x18 ;  /* 0x0000000405061211 */ /* 0x001fe200078ec0ff */
[----:B------:R-:W-:Y:S01]  /*7470*/  IMAD.WIDE.U32 R4, R7, -0x55555555, RZ ;  /* 0xaaaaaaab07047825 */ /* 0x000fe200078e00ff */
[----:B------:R-:W-:Y:S02]  /*7480*/  SEL R4, RZ, 0x1, !P0 ;  /* 0x00000001ff047807 */ /* 0x000fe40004000000 */
[----:B------:R0:W-:Y:S01]  /*7490*/  @P1 SYNCS.ARRIVE.TRANS64.A1T0 RZ, [R6+URZ+0x78], RZ ;  /* 0x000078ff06ff19a7 */ /* 0x0001e2000810003f */
[----:B------:R-:W-:Y:S02]  /*74a0*/  IADD3 R16, P1, R16, UR36, RZ ;  /* 0x0000002410107c10 */ /* 0x000fe4000ff3e0ff */
[----:B------:R-:W-:Y:S02]  /*74b0*/  LOP3.LUT R3, R3, R4, RZ, 0x3c, !PT ;  /* 0x0000000403037212 */ /* 0x000fe400078e3cff */
[----:B------:R-:W-:Y:S02]  /*74c0*/  IADD3.X R17, R17, UR42, RZ, P1, !PT ;  /* 0x0000002a11117c10 */ /* 0x000fe40008ffe4ff */
[----:B------:R-:W-:-:S02]  /*74d0*/  ISETP.GE.U32.AND P0, PT, R16, UR4, PT ;  /* 0x0000000410007c0c */ /* 0x000fc4000bf06070 */
[----:B0-----:R-:W-:Y:S02]  /*74e0*/  SHF.R.U32.HI R6, RZ, 0x2, R5 ;  /* 0x00000002ff067819 */ /* 0x001fe40000011605 */
[----:B------:R-:W-:Y:S02]  /*74f0*/  ISETP.GE.U32.AND.EX P0, PT, R17, UR5, PT, P0 ;  /* 0x0000000511007c0c */ /* 0x000fe4000bf06100 */
[----:B------:R-:W-:Y:S01]  /*7500*/  @P2 LOP3.LUT R3, R3, 0x1, R6, 0x78, !PT ;  /* 0x0000000103032812 */ /* 0x000fe200078e7806 */
[----:B------:R-:W-:Y:S01]  /*7510*/  IMAD R8, R6, -0x6, R7 ;  /* 0xfffffffa06087824 */ /* 0x000fe200078e0207 */
[----:B------:R-:W-:Y:S01]  /*7520*/  PRMT R4, RZ, 0x7610, R4 ;  /* 0x00007610ff047816 */ /* 0x000fe20000000004 */
[----:B------:R-:W-:-:S08]  /*7530*/  IMAD.MOV.U32 R7, RZ, RZ, -0x1 ;  /* 0xffffffffff077424 */ /* 0x000fd000078e00ff */
[----:B------:R-:W-:Y:S05]  /*7540*/  @P0 BRA `(.L_x_174) ;  /* 0x0000000400540947 */ /* 0x000fea0003800000 */
[----:B------:R-:W0:Y:S01]  /*7550*/  S2R R15, SR_CTAID.X ;  /* 0x00000000000f7919 */ /* 0x000e220000002500 */
[----:B------:R-:W-:Y:S01]  /*7560*/  ULDC.64 UR4, c[0x0][0x628] ;  /* 0x00018a0000047ab9 */ /* 0x000fe20000000a00 */
[----:B------:R-:W-:Y:S01]  /*7570*/  ULDC UR7, c[0x0][0x630] ;  /* 0x00018c0000077ab9 */ /* 0x000fe20000000800 */
[----:B------:R-:W-:Y:S01]  /*7580*/  ISETP.NE.U32.AND P0, PT, RZ, UR4, PT ;  /* 0x00000004ff007c0c */ /* 0x000fe2000bf05070 */
[----:B------:R-:W1:Y:S01]  /*7590*/  S2R R20, SR_CTAID.Y ;  /* 0x0000000000147919 */ /* 0x000e620000002600 */
[----:B------:R-:W-:Y:S01]  /*75a0*/  ULDC UR8, c[0x0][0x150] ;  /* 0x0000540000087ab9 */ /* 0x000fe20000000800 */
[----:B------:R-:W-:Y:S01]  /*75b0*/  IMAD.MOV.U32 R4, RZ, RZ, R16 ;  /* 0x000000ffff047224 */ /* 0x000fe200078e0010 */
[----:B------:R-:W-:Y:S01]  /*75c0*/  ISETP.NE.AND.EX P0, PT, RZ, UR5, PT, P0 ;  /* 0x00000005ff007c0c */ /* 0x000fe2000bf05300 */
[----:B------:R-:W-:Y:S01]  /*75d0*/  IMAD.MOV.U32 R5, RZ, RZ, R17 ;  /* 0x000000ffff057224 */ /* 0x000fe200078e0011 */
[----:B0-----:R-:W-:-:S11]  /*75e0*/  I2FP.F32.U32 R22, R15 ;  /* 0x0000000f00167245 */ /* 0x001fd60000201000 */
[----:B------:R-:W-:Y:S05]  /*75f0*/  @!P0 BRA `(.L_x_175) ;  /* 0x0000000000288947 */ /* 0x000fea0003800000 */
[----:B------:R-:W-:Y:S02]  /*7600*/  ULDC UR6, c[0x0][0x634] ;  /* 0x00018d0000067ab9 */ /* 0x000fe40000000800 */
[----:B------:R-:W-:-:S05]  /*7610*/  IADD3 R5, P0, R16, UR6, RZ ;  /* 0x0000000610057c10 */ /* 0x000fca000ff1e0ff */
[----:B------:R-:W-:-:S04]  /*7620*/  IMAD.X R21, RZ, RZ, R17, P0 ;  /* 0x000000ffff157224 */ /* 0x000fc800000e0611 */
[----:B------:R-:W-:-:S04]  /*7630*/  IMAD.WIDE.U32 R6, R21, UR4, RZ ;  /* 0x0000000415067c25 */ /* 0x000fc8000f8e00ff */
[----:B------:R-:W-:-:S04]  /*7640*/  IMAD.WIDE.U32 R6, P0, R5, UR5, R6 ;  /* 0x0000000505067c25 */ /* 0x000fc8000f800006 */
[----:B------:R-:W-:-:S04]  /*7650*/  IMAD.WIDE.U32 R4, R5, UR4, RZ ;  /* 0x0000000405047c25 */ /* 0x000fc8000f8e00ff */
[----:B------:R-:W-:Y:S01]  /*7660*/  IMAD.MOV.U32 R4, RZ, RZ, R7 ;  /* 0x000000ffff047224 */ /* 0x000fe200078e0007 */
[----:B------:R-:W-:Y:S01]  /*7670*/  IADD3 RZ, P1, R5, R6, RZ ;  /* 0x0000000605ff7210 */ /* 0x000fe20007f3e0ff */
[----:B------:R-:W-:-:S04]  /*7680*/  IMAD.X R5, RZ, RZ, RZ, P0 ;  /* 0x000000ffff057224 */ /* 0x000fc800000e06ff */
[----:B------:R-:W-:-:S08]  /*7690*/  IMAD.WIDE.U32.X R4, R21, UR5, R4, P1 ;  /* 0x0000000515047c25 */ /* 0x000fd000088e0404 */
.L_x_175:
[--C-:B------:R-:W-:Y:S01]  /*76a0*/  SHF.R.U64 R14, R4, UR7, R5.reuse ;  /* 0x00000007040e7c19 */ /* 0x100fe20008001205 */
[----:B------:R-:W-:Y:S01]  /*76b0*/  FMUL R22, R22, UR8 ;  /* 0x0000000816167c20 */ /* 0x000fe20008400000 */
[----:B------:R-:W-:Y:S01]  /*76c0*/  SHF.R.U32.HI R4, RZ, UR7, R5 ;  /* 0x00000007ff047c19 */ /* 0x000fe20008011605 */
[----:B------:R-:W0:Y:S01]  /*76d0*/  LDC R6, c[0x0][0x144] ;  /* 0x00005100ff067b82 */ /* 0x000e220000000800 */
[----:B------:R-:W-:Y:S01]  /*76e0*/  IADD3 R5, P0, RZ, -R14, RZ ;  /* 0x8000000eff057210 */ /* 0x000fe20007f1e0ff */
[----:B------:R-:W-:Y:S01]  /*76f0*/  ULDC UR6, c[0x0][0x154] ;  /* 0x0000550000067ab9 */ /* 0x000fe20000000800 */
[----:B-1----:R-:W-:Y:S01]  /*7700*/  I2FP.F32.U32 R7, R20 ;  /* 0x0000001400077245 */ /* 0x002fe20000201000 */
[----:B------:R-:W1:Y:S01]  /*7710*/  F2I.U32.TRUNC.NTZ R22, R22 ;  /* 0x0000001600167305 */ /* 0x000e62000020f000 */
[----:B------:R-:W-:Y:S01]  /*7720*/  ULDC.64 UR4, c[0x0][0x620] ;  /* 0x0001880000047ab9 */ /* 0x000fe20000000a00 */
[----:B------:R-:W-:Y:S01]  /*7730*/  IMAD.X R4, RZ, RZ, ~R4, P0 ;  /* 0x000000ffff047224 */ /* 0x000fe200000e0e04 */
[----:B------:R-:W-:Y:S01]  /*7740*/  ISETP.NE.AND P2, PT, R2, 0x1, PT ;  /* 0x000000010200780c */ /* 0x000fe20003f45270 */
[----:B------:R-:W-:Y:S01]  /*7750*/  FMUL R23, R7, UR6 ;  /* 0x0000000607177c20 */ /* 0x000fe20008400000 */
[----:B------:R-:W2:Y:S01]  /*7760*/  LDC R25, c[0x0][0x148] ;  /* 0x00005200ff197b82 */ /* 0x000ea20000000800 */
[----:B------:R-:W-:Y:S01]  /*7770*/  IMAD R4, R4, UR4, RZ ;  /* 0x0000000404047c24 */ /* 0x000fe2000f8e02ff */
[----:B------:R-:W-:-:S02]  /*7780*/  ULDC.64 UR6, c[0x0][0x640] ;  /* 0x0001900000067ab9 */ /* 0x000fc40000000a00 */
[----:B------:R-:W-:Y:S01]  /*7790*/  ISETP.NE.U32.AND P0, PT, RZ, UR6, PT ;  /* 0x00000006ff007c0c */ /* 0x000fe2000bf05070 */
[----:B------:R-:W3:Y:S01]  /*77a0*/  F2I.U32.TRUNC.NTZ R23, R23 ;  /* 0x0000001700177305 */ /* 0x000ee2000020f000 */
[C---:B------:R-:W-:Y:S02]  /*77b0*/  IMAD R7, R5.reuse, UR5, R4 ;  /* 0x0000000505077c24 */ /* 0x040fe4000f8e0204 */
[----:B------:R-:W-:Y:S01]  /*77c0*/  IMAD.WIDE.U32 R4, R5, UR4, R16 ;  /* 0x0000000405047c25 */ /* 0x000fe2000f8e0010 */
[----:B------:R-:W-:Y:S01]  /*77d0*/  ULDC UR4, c[0x0][0x618] ;  /* 0x0001860000047ab9 */ /* 0x000fe20000000800 */
[----:B------:R-:W-:Y:S02]  /*77e0*/  ISETP.NE.AND.EX P0, PT, RZ, UR7, PT, P0 ;  /* 0x00000007ff007c0c */ /* 0x000fe4000bf05300 */
[----:B------:R-:W-:Y:S02]  /*77f0*/  IMAD.IADD R5, R5, 0x1, R7 ;  /* 0x0000000105057824 */ /* 0x000fe400078e0207 */
[----:B-1----:R-:W-:-:S03]  /*7800*/  IMAD.MOV R22, RZ, RZ, -R22 ;  /* 0x000000ffff167224 */ /* 0x002fc600078e0a16 */
[----:B------:R-:W-:Y:S01]  /*7810*/  SHF.R.U64 R21, R4, UR4, R5 ;  /* 0x0000000404157c19 */ /* 0x000fe20008001205 */
[----:B0-----:R-:W-:Y:S01]  /*7820*/  IMAD R15, R6, R22, R15 ;  /* 0x00000016060f7224 */ /* 0x001fe200078e020f */
[----:B------:R-:W-:Y:S01]  /*7830*/  SHF.R.U32.HI R4, RZ, UR4, R5 ;  /* 0x00000004ff047c19 */ /* 0x000fe20008011605 */
[----:B------:R-:W-:Y:S01]  /*7840*/  ULDC UR4, c[0x0][0x608] ;  /* 0x0001820000047ab9 */ /* 0x000fe20000000800 */
[----:B---3--:R-:W-:Y:S02]  /*7850*/  IMAD.MOV R6, RZ, RZ, -R23 ;  /* 0x000000ffff067224 */ /* 0x008fe400078e0a17 */
[--C-:B------:R-:W-:Y:S02]  /*7860*/  SHF.R.U64 R22, R21, UR4, R4.reuse ;  /* 0x0000000415167c19 */ /* 0x100fe40008001204 */
[----:B------:R-:W-:Y:S01]  /*7870*/  SHF.R.U32.HI R5, RZ, UR4, R4 ;  /* 0x00000004ff057c19 */ /* 0x000fe20008011604 */
[----:B------:R-:W-:Y:S01]  /*7880*/  ULDC UR4, c[0x0][0x658] ;  /* 0x0001960000047ab9 */ /* 0x000fe20000000800 */
[----:B--2---:R-:W-:-:S02]  /*7890*/  @P2 IMAD R15, R25, R6, R20 ;  /* 0x00000006190f2224 */ /* 0x004fc400078e0214 */
[--C-:B------:R-:W-:Y:S02]  /*78a0*/  SHF.R.U64 R20, R22, UR4, R5.reuse ;  /* 0x0000000416147c19 */ /* 0x100fe40008001205 */
[----:B------:R-:W-:-:S03]  /*78b0*/  SHF.R.U32.HI R23, RZ, UR4, R5 ;  /* 0x00000004ff177c19 */ /* 0x000fc60008011605 */
[----:B------:R-:W-:Y:S02]  /*78c0*/  IMAD.MOV.U32 R6, RZ, RZ, R20 ;  /* 0x000000ffff067224 */ /* 0x000fe400078e0014 */
[----:B------:R-:W-:Y:S01]  /*78d0*/  IMAD.MOV.U32 R5, RZ, RZ, R23 ;  /* 0x000000ffff057224 */ /* 0x000fe200078e0017 */
[----:B------:R-:W-:Y:S06]  /*78e0*/  @!P0 BRA `(.L_x_176) ;  /* 0x00000000002c8947 */ /* 0x000fec0003800000 */
        /* <DEDUP_REMOVED lines=9> */
[----:B------:R-:W-:-:S04]  /*7980*/  IMAD.WIDE.U32.X R4, R23, UR7, R4, P1 ;  /* 0x0000000717047c25 */ /* 0x000fc800088e0404 */
[----:B------:R-:W-:-:S07]  /*7990*/  IMAD.MOV.U32 R6, RZ, RZ, R4 ;  /* 0x000000ffff067224 */ /* 0x000fce00078e0004 */
.L_x_176:
[----:B------:R-:W-:Y:S01]  /*79a0*/  ULDC UR4, c[0x0][0x648] ;  /* 0x0001920000047ab9 */ /* 0x000fe20000000800 */
[----:B------:R-:W-:Y:S01]  /*79b0*/  LOP3.LUT R4, R22, UR16, RZ, 0xc0, !PT ;  /* 0x0000001016047c12 */ /* 0x000fe2000f8ec0ff */
[----:B------:R-:W-:Y:S01]  /*79c0*/  ULDC UR5, c[0x0][0x610] ;  /* 0x0001840000057ab9 */ /* 0x000fe20000000800 */
[----:B------:R-:W-:Y:S01]  /*79d0*/  SHF.R.U64 R5, R6, UR4, R5 ;  /* 0x0000000406057c19 */ /* 0x000fe20008001205 */
[----:B------:R-:W-:Y:S01]  /*79e0*/  ULDC UR4, c[0x0][0x638] ;  /* 0x00018e0000047ab9 */ /* 0x000fe20000000800 */
[----:B------:R-:W-:-:S03]  /*79f0*/  LOP3.LUT R21, R21, UR15, RZ, 0xc0, !PT ;  /* 0x0000000f15157c12 */ /* 0x000fc6000f8ec0ff */
[----:B------:R-:W-:Y:S02]  /*7a00*/  IMAD.MOV R7, RZ, RZ, -R5 ;  /* 0x000000ffff077224 */ /* 0x000fe400078e0a05 */
[----:B------:R-:W-:Y:S02]  /*7a10*/  IMAD R4, R5, UR17, R4 ;  /* 0x0000001105047c24 */ /* 0x000fe4000f8e0204 */
[----:B------:R-:W-:Y:S01]  /*7a20*/  IMAD R20, R7, UR4, R20 ;  /* 0x0000000407147c24 */ /* 0x000fe2000f8e0214 */
[----:B------:R-:W-:Y:S01]  /*7a30*/  ULDC UR4, c[0x0][0x600] ;  /* 0x0001800000047ab9 */ /* 0x000fe20000000800 */
[----:B------:R-:W-:Y:S02]  /*7a40*/  IMAD R15, R4, UR5, R15 ;  /* 0x00000005040f7c24 */ /* 0x000fe4000f8e020f */
[----:B------:R-:W-:Y:S02]  /*7a50*/  IMAD R20, R20, UR4, R21 ;  /* 0x0000000414147c24 */ /* 0x000fe4000f8e0215 */
[----:B------:R-:W-:-:S02]  /*7a60*/  IMAD.MOV.U32 R4, RZ, RZ, 0x1 ;  /* 0x00000001ff047424 */ /* 0x000fc400078e00ff */
[----:B------:R-:W-:Y:S01]  /*7a70*/  IMAD.MOV.U32 R7, RZ, RZ, R14 ;  /* 0x000000ffff077224 */ /* 0x000fe200078e000e */
[----:B------:R-:W-:Y:S02]  /*7a80*/  SEL R21, R20, R15, !P2 ;  /* 0x0000000f14157207 */ /* 0x000fe40005000000 */
[----:B------:R-:W-:-:S07]  /*7a90*/  SEL R20, R15, R20, !P2 ;  /* 0x000000140f147207 */ /* 0x000fce0005000000 */
.L_x_174:
[----:B------:R-:W-:Y:S05]  /*7aa0*/  BSYNC B1 ;  /* 0x0000000000017941 */ /* 0x000fea0003800000 */
.L_x_173:
[----:B------:R-:W-:-:S13]  /*7ab0*/  LOP3.LUT P0, RZ, R4, 0xff, RZ, 0xc0, !PT ;  /* 0x000000ff04ff7812 */ /* 0x000fda000780c0ff */
[----:B------:R-:W-:Y:S05]  /*7ac0*/  @P0 BRA `(.L_x_177) ;  /* 0xfffffff400400947 */ /* 0x000fea000383ffff */
[----:B------:R-:W-:Y:S05]  /*7ad0*/  BSYNC B0 ;  /* 0x0000000000007941 */ /* 0x000fea0003800000 */
.L_x_166:
[----:B------:R-:W-:-:S03]  /*7ae0*/  UMOV UR4, 0xffffffff ;  /* 0xffffffff00047882 */ /* 0x000fc60000000000 */
[----:B------:R-:W-:Y:S05]  /*7af0*/  BRA.DIV UR4, `(.L_x_178) ;  /* 0x00000006045c7947 */ /* 0x000fea000b800000 */
[----:B------:R-:W-:-:S13]  /*7b00*/  ELECT P6, URZ, PT ;  /* 0x00000000003f782f */ /* 0x000fda00038c0000 */
.L_x_194:
[----:B------:R-:W-:Y:S04]  /*7b10*/  BSSY B0, `(.L_x_179) ;  /* 0x000003d000007945 */ /* 0x000fe80003800000 */
[----:B------:R-:W-:Y:S05]  /*7b20*/  @!P6 BRA `(.L_x_180) ;  /* 0x0000000000ece947 */ /* 0x000fea0003800000 */
[----:B------:R-:W-:-:S04]  /*7b30*/  LOP3.LUT R18, R18, 0x2, RZ, 0xfc, !PT ;  /* 0x0000000212127812 */ /* 0x000fc800078efcff */
[----:B------:R-:W-:-:S13]  /*7b40*/  ISETP.NE.AND P0, PT, R18, 0x3, PT ;  /* 0x000000031200780c */ /* 0x000fda0003f05270 */
[----:B------:R-:W-:Y:S05]  /*7b50*/  @!P0 BRA `(.L_x_181) ;  /* 0x0000000000048947 */ /* 0x000fea0003800000 */
[----:B------:R-:W-:Y:S01]  /*7b60*/  BPT.TRAP 0x1 ;  /* 0x000000040000795c */ /* 0x000fe20000300000 */
.L_x_181:
[----:B------:R-:W0:Y:S01]  /*7b70*/  S2R R5, SR_CgaCtaId ;  /* 0x0000000000057919 */ /* 0x000e220000008800 */
[----:B------:R-:W-:Y:S02]  /*7b80*/  MOV R0, 0x400 ;  /* 0x0000040000007802 */ /* 0x000fe40000000f00 */
[----:B------:R-:W-:Y:S02]  /*7b90*/  SHF.L.U32 R2, R3, 0x1f, RZ ;  /* 0x0000001f03027819 */ /* 0x000fe400000006ff */
[----:B0-----:R-:W-:-:S05]  /*7ba0*/  LEA R5, R5, R0, 0x18 ;  /* 0x0000000005057211 */ /* 0x001fca00078ec0ff */
[----:B------:R-:W-:-:S04]  /*7bb0*/  VIADD R5, R5, 0x30 ;  /* 0x0000003005057836 */ /* 0x000fc80000000000 */
[C---:B------:R-:W-:Y:S02]  /*7bc0*/  IMAD R7, R8.reuse, 0x8, R5 ;  /* 0x0000000808077824 */ /* 0x040fe400078e0205 */
[----:B------:R-:W-:Y:S02]  /*7bd0*/  VIADD R8, R8, 0x1 ;  /* 0x0000000108087836 */ /* 0x000fe40000000000 */
[----:B------:R-:W0:Y:S03]  /*7be0*/  SYNCS.PHASECHK.TRANS64.TRYWAIT P0, [R7+URZ], R2 ;  /* 0x00000002070075a7 */ /* 0x000e26000800017f */
[----:B------:R-:W-:-:S04]  /*7bf0*/  ISETP.NE.AND P1, PT, R8, 0x6, PT ;  /* 0x000000060800780c */ /* 0x000fc80003f25270 */
[----:B------:R-:W-:Y:S02]  /*7c00*/  SEL R0, RZ, 0x1, P1 ;  /* 0x00000001ff007807 */ /* 0x000fe40000800000 */
[----:B------:R-:W-:Y:S02]  /*7c10*/  SEL R8, R8, RZ, P1 ;  /* 0x000000ff08087207 */ /* 0x000fe40000800000 */
[----:B------:R-:W-:-:S03]  /*7c20*/  LOP3.LUT R9, R3, R0, RZ, 0x3c, !PT ;  /* 0x0000000003097212 */ /* 0x000fc600078e3cff */
[----:B------:R-:W-:Y:S01]  /*7c30*/  IMAD R6, R8, 0x8, R5 ;  /* 0x0000000808067824 */ /* 0x000fe200078e0205 */
[----:B------:R-:W-:Y:S01]  /*7c40*/  SHF.L.U32 R3, R9, 0x1f, RZ ;  /* 0x0000001f09037819 */ /* 0x000fe200000006ff */
[----:B0-----:R-:W-:Y:S06]  /*7c50*/  @!P0 BRA `(.L_x_182) ;  /* 0x0000000400248947 */ /* 0x001fec0003800000 */
.L_x_195:
[----:B------:R-:W1:Y:S01]  /*7c60*/  SYNCS.PHASECHK.TRANS64.TRYWAIT P0, [R6+URZ], R3 ;  /* 0x00000003060075a7 */ /* 0x000e62000800017f */
[----:B------:R-:W-:-:S05]  /*7c70*/  VIADD R0, R8, 0x1 ;  /* 0x0000000108007836 */ /* 0x000fca0000000000 */
[----:B------:R-:W-:-:S04]  /*7c80*/  ISETP.NE.AND P1, PT, R0, 0x6, PT ;  /* 0x000000060000780c */ /* 0x000fc80003f25270 */
[----:B0-----:R-:W-:Y:S02]  /*7c90*/  SEL R2, RZ, 0x1, P1 ;  /* 0x00000001ff027807 */ /* 0x001fe40000800000 */
[----:B------:R-:W-:Y:S02]  /*7ca0*/  SEL R0, R0, RZ, P1 ;  /* 0x000000ff00007207 */ /* 0x000fe40000800000 */
[----:B------:R-:W-:-:S03]  /*7cb0*/  LOP3.LUT R9, R9, R2, RZ, 0x3c, !PT ;  /* 0x0000000209097212 */ /* 0x000fc600078e3cff */
[----:B------:R-:W-:Y:S01]  /*7cc0*/  IMAD R7, R0, 0x8, R5 ;  /* 0x0000000800077824 */ /* 0x000fe200078e0205 */
[----:B------:R-:W-:Y:S01]  /*7cd0*/  SHF.L.U32 R4, R9, 0x1f, RZ ;  /* 0x0000001f09047819 */ /* 0x000fe200000006ff */
[----:B-1----:R-:W-:Y:S06]  /*7ce0*/  @!P0 BRA `(.L_x_183) ;  /* 0x0000000400148947 */ /* 0x002fec0003800000 */
.L_x_196:
[----:B------:R-:W1:Y:S01]  /*7cf0*/  SYNCS.PHASECHK.TRANS64.TRYWAIT P0, [R7+URZ], R4 ;  /* 0x00000004070075a7 */ /* 0x000e62000800017f */
[----:B------:R-:W-:-:S05]  /*7d00*/  VIADD R0, R0, 0x1 ;  /* 0x0000000100007836 */ /* 0x000fca0000000000 */
[----:B------:R-:W-:-:S04]  /*7d10*/  ISETP.NE.AND P1, PT, R0, 0x6, PT ;  /* 0x000000060000780c */ /* 0x000fc80003f25270 */
[----:B------:R-:W-:Y:S02]  /*7d20*/  SEL R2, RZ, 0x1, P1 ;  /* 0x00000001ff027807 */ /* 0x000fe40000800000 */
[----:B------:R-:W-:Y:S02]  /*7d30*/  SEL R0, R0, RZ, P1 ;  /* 0x000000ff00007207 */ /* 0x000fe40000800000 */
[----:B------:R-:W-:-:S03]  /*7d40*/  LOP3.LUT R9, R9, R2, RZ, 0x3c, !PT ;  /* 0x0000000209097212 */ /* 0x000fc600078e3cff */
[----:B0-----:R-:W-:Y:S01]  /*7d50*/  IMAD R6, R0, 0x8, R5 ;  /* 0x0000000800067824 */ /* 0x001fe200078e0205 */
[----:B------:R-:W-:Y:S01]  /*7d60*/  SHF.L.U32 R3, R9, 0x1f, RZ ;  /* 0x0000001f09037819 */ /* 0x000fe200000006ff */
[----:B-1----:R-:W-:Y:S06]  /*7d70*/  @!P0 BRA `(.L_x_184) ;  /* 0x0000000400048947 */ /* 0x002fec0003800000 */
.L_x_197:
        /* <DEDUP_REMOVED lines=9> */
.L_x_198:
[----:B------:R-:W1:Y:S01]  /*7e10*/  SYNCS.PHASECHK.TRANS64.TRYWAIT P0, [R7+URZ], R4 ;  /* 0x00000004070075a7 */ /* 0x000e62000800017f */
[----:B------:R-:W-:-:S05]  /*7e20*/  VIADD R0, R0, 0x1 ;  /* 0x0000000100007836 */ /* 0x000fca0000000000 */
[----:B------:R-:W-:-:S04]  /*7e30*/  ISETP.NE.AND P1, PT, R0, 0x6, PT ;  /* 0x000000060000780c */ /* 0x000fc80003f25270 */
[----:B------:R-:W-:Y:S02]  /*7e40*/  SEL R2, RZ, 0x1, P1 ;  /* 0x00000001ff027807 */ /* 0x000fe40000800000 */
[----:B------:R-:W-:Y:S02]  /*7e50*/  SEL R0, R0, RZ, P1 ;  /* 0x000000ff00007207 */ /* 0x000fe40000800000 */
[----:B------:R-:W-:Y:S01]  /*7e60*/  LOP3.LUT R2, R9, R2, RZ, 0x3c, !PT ;  /* 0x0000000209027212 */ /* 0x000fe200078e3cff */
[----:B-1----:R-:W-:Y:S06]  /*7e70*/  @!P0 BRA `(.L_x_186) ;  /* 0x0000000000ec8947 */ /* 0x002fec0003800000 */
.L_x_199:
[----:B------:R-:W-:Y:S01]  /*7e80*/  IMAD R5, R0, 0x8, R5 ;  /* 0x0000000800057824 */ /* 0x000fe200078e0205 */
[----:B------:R-:W-:-:S07]  /*7e90*/  SHF.L.U32 R0, R2, 0x1f, RZ ;  /* 0x0000001f02007819 */ /* 0x000fce00000006ff */
.L_x_187:
[----:B--2---:R2:W3:Y:S02]  /*7ea0*/  SYNCS.PHASECHK.TRANS64.TRYWAIT P0, [R5+URZ], R0 ;  /* 0x00000000050075a7 */ /* 0x0044e4000800017f */
[----:B---3--:R-:W-:Y:S05]  /*7eb0*/  @!P0 NANOSLEEP.SYNCS 0x989680 ;  /* 0x009896800000895d */ /* 0x008fea0003900000 */
[----:B------:R-:W3:Y:S02]  /*7ec0*/  @!P0 SYNCS.PHASECHK.TRANS64 P0, [R5+URZ], R0 ;  /* 0x00000000050085a7 */ /* 0x000ee4000800007f */
[----:B---3--:R-:W-:Y:S05]  /*7ed0*/  @!P0 BRA `(.L_x_187) ;  /* 0xfffffffc00f08947 */ /* 0x008fea000383ffff */
.L_x_180:
[----:B------:R-:W-:Y:S05]  /*7ee0*/  BSYNC B0 ;  /* 0x0000000000007941 */ /* 0x000fea0003800000 */
.L_x_179:
[----:B------:R-:W-:Y:S05]  /*7ef0*/  EXIT ;  /* 0x000000000000794d */ /* 0x000fea0003800000 */
.L_x_21:
[----:B-1----:R1:W2:Y:S02]  /*7f00*/  SYNCS.PHASECHK.TRANS64.TRYWAIT P1, [R3+URZ], R0 ;  /* 0x00000000030075a7 */ /* 0x0022a4000802017f */
[----:B--2---:R-:W-:Y:S05]  /*7f10*/  @!P1 NANOSLEEP.SYNCS 0x989680 ;  /* 0x009896800000995d */ /* 0x004fea0003900000 */
[----:B------:R-:W2:Y:S02]  /*7f20*/  @!P1 SYNCS.PHASECHK.TRANS64 P1, [R3+URZ], R0 ;  /* 0x00000000030095a7 */ /* 0x000ea4000802007f */
[----:B--2---:R-:W-:Y:S05]  /*7f30*/  @!P1 BRA `(.L_x_21) ;  /* 0xfffffffc00f09947 */ /* 0x004fea000383ffff */
[----:B------:R-:W-:Y:S05]  /*7f40*/  BRA `(.L_x_20) ;  /* 0xffffff9800287947 */ /* 0x000fea000383ffff */
.L_x_26:
[----:B-1----:R1:W2:Y:S02]  /*7f50*/  SYNCS.PHASECHK.TRANS64.TRYWAIT P1, [R5+URZ], R4 ;  /* 0x00000004050075a7 */ /* 0x0022a4000802017f */
[----:B--2---:R-:W-:Y:S05]  /*7f60*/  @!P1 NANOSLEEP.SYNCS 0x989680 ;  /* 0x009896800000995d */ /* 0x004fea0003900000 */
[----:B------:R-:W2:Y:S02]  /*7f70*/  @!P1 SYNCS.PHASECHK.TRANS64 P1, [R5+URZ], R4 ;  /* 0x00000004050095a7 */ /* 0x000ea4000802007f */
[----:B--2---:R-:W-:Y:S05]  /*7f80*/  @!P1 BRA `(.L_x_26) ;  /* 0xfffffffc00f09947 */ /* 0x004fea000383ffff */
[----:B------:R-:W-:Y:S05]  /*7f90*/  BRA `(.L_x_25) ;  /* 0xffffff9c00047947 */ /* 0x000fea000383ffff */
.L_x_167:
[----:B------:R-:W-:Y:S01]  /*7fa0*/  BSSY B1, `(.L_x_188) ;  /* 0x0000006000017945 */ /* 0x000fe20003800000 */
[----:B------:R-:W-:-:S07]  /*7fb0*/  IMAD.MOV.U32 R15, RZ, RZ, -0x1 ;  /* 0xffffffffff0f7424 */ /* 0x000fce00078e00ff */
[----:B------:R-:W-:Y:S05]  /*7fc0*/  WARPSYNC.COLLECTIVE R15, `(.L_x_189) ;  /* 0x000000000f0c7348 */ /* 0x000fea0003c00000 */
[----:B------:R-:W-:Y:S02]  /*7fd0*/  ELECT P6, UR62, PT ;  /* 0x00000000003e782f */ /* 0x000fe400038c0000 */
[----:B------:R-:W-:Y:S01]  /*7fe0*/  MOV R14, UR62 ;  /* 0x0000003e000e7c02 */ /* 0x000fe20008000f00 */
[----:B------:R-:W-:Y:S10]  /*7ff0*/  ENDCOLLECTIVE ;  /* 0x000000000000791b */ /* 0x000ff40003800000 */
.L_x_189:
[----:B------:R-:W-:Y:S05]  /*8000*/  BSYNC B1 ;  /* 0x0000000000017941 */ /* 0x000fea0003800000 */
.L_x_188:
[----:B------:R-:W-:Y:S05]  /*8010*/  BRA `(.L_x_190) ;  /* 0xffffffec00f87947 */ /* 0x000fea000383ffff */
.L_x_170:
[----:B-1----:R1:W2:Y:S02]  /*8020*/  SYNCS.PHASECHK.TRANS64.TRYWAIT P0, [R23+URZ+0x30], R14 ;  /* 0x0000300e170075a7 */ /* 0x0022a4000800017f */
[----:B--2---:R-:W-:Y:S05]  /*8030*/  @!P0 NANOSLEEP.SYNCS 0x989680 ;  /* 0x009896800000895d */ /* 0x004fea0003900000 */
[----:B------:R-:W2:Y:S02]  /*8040*/  @!P0 SYNCS.PHASECHK.TRANS64 P0, [R23+URZ+0x30], R14 ;  /* 0x0000300e170085a7 */ /* 0x000ea4000800007f */
[----:B--2---:R-:W-:Y:S05]  /*8050*/  @!P0 BRA `(.L_x_170) ;  /* 0xfffffffc00f08947 */ /* 0x004fea000383ffff */
[----:B------:R-:W-:Y:S05]  /*8060*/  BRA `(.L_x_191) ;  /* 0xfffffff000307947 */ /* 0x000fea000383ffff */
.L_x_178:
[----:B------:R-:W-:Y:S01]  /*8070*/  BSSY B0, `(.L_x_192) ;  /* 0x0000006000007945 */ /* 0x000fe20003800000 */
[----:B------:R-:W-:-:S07]  /*8080*/  IMAD.MOV.U32 R15, RZ, RZ, -0x1 ;  /* 0xffffffffff0f7424 */ /* 0x000fce00078e00ff */
[----:B------:R-:W-:Y:S05]  /*8090*/  WARPSYNC.COLLECTIVE R15, `(.L_x_193) ;  /* 0x000000000f0c7348 */ /* 0x000fea0003c00000 */
[----:B------:R-:W-:Y:S02]  /*80a0*/  ELECT P6, UR62, PT ;  /* 0x00000000003e782f */ /* 0x000fe400038c0000 */
[----:B------:R-:W-:Y:S01]  /*80b0*/  MOV R14, UR62 ;  /* 0x0000003e000e7c02 */ /* 0x000fe20008000f00 */
[----:B------:R-:W-:Y:S10]  /*80c0*/  ENDCOLLECTIVE ;  /* 0x000000000000791b */ /* 0x000ff40003800000 */
.L_x_193:
[----:B------:R-:W-:Y:S05]  /*80d0*/  BSYNC B0 ;  /* 0x0000000000007941 */ /* 0x000fea0003800000 */
.L_x_192:
[----:B------:R-:W-:Y:S05]  /*80e0*/  BRA `(.L_x_194) ;  /* 0xfffffff800887947 */ /* 0x000fea000383ffff */
.L_x_182:
[----:B0-----:R0:W1:Y:S02]  /*80f0*/  SYNCS.PHASECHK.TRANS64.TRYWAIT P0, [R7+URZ], R2 ;  /* 0x00000002070075a7 */ /* 0x001064000800017f */
[----:B-1----:R-:W-:Y:S05]  /*8100*/  @!P0 NANOSLEEP.SYNCS 0x989680 ;  /* 0x009896800000895d */ /* 0x002fea0003900000 */
[----:B------:R-:W1:Y:S02]  /*8110*/  @!P0 SYNCS.PHASECHK.TRANS64 P0, [R7+URZ], R2 ;  /* 0x00000002070085a7 */ /* 0x000e64000800007f */
[----:B-1----:R-:W-:Y:S05]  /*8120*/  @!P0 BRA `(.L_x_182) ;  /* 0xfffffffc00f08947 */ /* 0x002fea000383ffff */
[----:B------:R-:W-:Y:S05]  /*8130*/  BRA `(.L_x_195) ;  /* 0xfffffff800c87947 */ /* 0x000fea000383ffff */
.L_x_183:
[----:B0-----:R0:W1:Y:S02]  /*8140*/  SYNCS.PHASECHK.TRANS64.TRYWAIT P0, [R6+URZ], R3 ;  /* 0x00000003060075a7 */ /* 0x001064000800017f */
[----:B-1----:R-:W-:Y:S05]  /*8150*/  @!P0 NANOSLEEP.SYNCS 0x989680 ;  /* 0x009896800000895d */ /* 0x002fea0003900000 */
[----:B------:R-:W1:Y:S02]  /*8160*/  @!P0 SYNCS.PHASECHK.TRANS64 P0, [R6+URZ], R3 ;  /* 0x00000003060085a7 */ /* 0x000e64000800007f */
[----:B-1----:R-:W-:Y:S05]  /*8170*/  @!P0 BRA `(.L_x_183) ;  /* 0xfffffffc00f08947 */ /* 0x002fea000383ffff */
[----:B------:R-:W-:Y:S05]  /*8180*/  BRA `(.L_x_196) ;  /* 0xfffffff800d87947 */ /* 0x000fea000383ffff */
.L_x_184:
[----:B0-----:R0:W1:Y:S02]  /*8190*/  SYNCS.PHASECHK.TRANS64.TRYWAIT P0, [R7+URZ], R4 ;  /* 0x00000004070075a7 */ /* 0x001064000800017f */
[----:B-1----:R-:W-:Y:S05]  /*81a0*/  @!P0 NANOSLEEP.SYNCS 0x989680 ;  /* 0x009896800000895d */ /* 0x002fea0003900000 */
[----:B------:R-:W1:Y:S02]  /*81b0*/  @!P0 SYNCS.PHASECHK.TRANS64 P0, [R7+URZ], R4 ;  /* 0x00000004070085a7 */ /* 0x000e64000800007f */
[----:B-1----:R-:W-:Y:S05]  /*81c0*/  @!P0 BRA `(.L_x_184) ;  /* 0xfffffffc00f08947 */ /* 0x002fea000383ffff */
[----:B------:R-:W-:Y:S05]  /*81d0*/  BRA `(.L_x_197) ;  /* 0xfffffff800e87947 */ /* 0x000fea000383ffff */
.L_x_185:
[----:B0-----:R0:W1:Y:S02]  /*81e0*/  SYNCS.PHASECHK.TRANS64.TRYWAIT P0, [R6+URZ], R3 ;  /* 0x00000003060075a7 */ /* 0x001064000800017f */
[----:B-1----:R-:W-:Y:S05]  /*81f0*/  @!P0 NANOSLEEP.SYNCS 0x989680 ;  /* 0x009896800000895d */ /* 0x002fea0003900000 */
[----:B------:R-:W1:Y:S02]  /*8200*/  @!P0 SYNCS.PHASECHK.TRANS64 P0, [R6+URZ], R3 ;  /* 0x00000003060085a7 */ /* 0x000e64000800007f */
[----:B-1----:R-:W-:Y:S05]  /*8210*/  @!P0 BRA `(.L_x_185) ;  /* 0xfffffffc00f08947 */ /* 0x002fea000383ffff */
[----:B------:R-:W-:Y:S05]  /*8220*/  BRA `(.L_x_198) ;  /* 0xfffffff800f87947 */ /* 0x000fea000383ffff */
.L_x_186:
[----:B-1----:R1:W2:Y:S02]  /*8230*/  SYNCS.PHASECHK.TRANS64.TRYWAIT P0, [R7+URZ], R4 ;  /* 0x00000004070075a7 */ /* 0x0022a4000800017f */
[----:B--2---:R-:W-:Y:S05]  /*8240*/  @!P0 NANOSLEEP.SYNCS 0x989680 ;  /* 0x009896800000895d */ /* 0x004fea0003900000 */
[----:B------:R-:W2:Y:S02]  /*8250*/  @!P0 SYNCS.PHASECHK.TRANS64 P0, [R7+URZ], R4 ;  /* 0x00000004070085a7 */ /* 0x000ea4000800007f */
[----:B--2---:R-:W-:Y:S05]  /*8260*/  @!P0 BRA `(.L_x_186) ;  /* 0xfffffffc00f08947 */ /* 0x004fea000383ffff */
[----:B------:R-:W-:Y:S05]  /*8270*/  BRA `(.L_x_199) ;  /* 0xfffffffc00007947 */ /* 0x000fea000383ffff */
.L_x_200:
[----:B------:R-:W-:-:S00]  /*8280*/  BRA `(.L_x_200) ;  /* 0xfffffffc00fc7947 */ /* 0x000fc0000383ffff */
[----:B------:R-:W-:-:S00]  /*8290*/  NOP ;  /* 0x0000000000007918 */ /* 0x000fc00000000000 */
        /* <DEDUP_REMOVED lines=14> */
.L_x_201:


//--------------------- .nv.global.init           --------------------------
	.section	.nv.global.init,"aw",@progbits
.nv.global.init:
	.type		$str$22,@object
	.size		$str$22,($str$23 - $str$22)
$str$22:
        /*0000*/ 	.byte	0x6b, 0x5f, 0x74, 0x69, 0x6c, 0x65, 0x5f, 0x63, 0x6f, 0x75, 0x6e, 0x74, 0x20, 0x3e, 0x3d, 0x20
        /*0010*/ 	.byte	0x31, 0x00
	.type		$str$23,@object
	.size		$str$23,(__unnamed_1 - $str$23)
$str$23:
        /*0012*/ 	.byte	0x2f, 0x74, 0x6d, 0x70, 0x2f, 0x63, 0x75, 0x74, 0x6c, 0x61, 0x73, 0x73, 0x5f, 0x73, 0x77, 0x65
        /*0022*/ 	.byte	0x65, 0x70, 0x5f, 0x73, 0x72, 0x63, 0x2f, 0x69, 0x6e, 0x63, 0x6c, 0x75, 0x64, 0x65, 0x2f, 0x63
        /*0032*/ 	.byte	0x75, 0x74, 0x6c, 0x61, 0x73, 0x73, 0x2f, 0x67, 0x65, 0x6d, 0x6d, 0x2f, 0x63, 0x6f, 0x6c, 0x6c
        /*0042*/ 	.byte	0x65, 0x63, 0x74, 0x69, 0x76, 0x65, 0x2f, 0x73, 0x6d, 0x39, 0x30, 0x5f, 0x6d, 0x6d, 0x61, 0x5f
        /*0052*/ 	.byte	0x74, 0x6d, 0x61, 0x5f, 0x67, 0x6d, 0x6d, 0x61, 0x5f, 0x73, 0x73, 0x5f, 0x77, 0x61, 0x72, 0x70
        /*0062*/ 	.byte	0x73, 0x70, 0x65, 0x63, 0x69, 0x61, 0x6c, 0x69, 0x7a, 0x65, 0x64, 0x2e, 0x68, 0x70, 0x70, 0x00
	.type		__unnamed_1,@object
	.size		__unnamed_1,(.L_0 - __unnamed_1)
__unnamed_1:
        /*0072*/ 	.byte	0x76, 0x6f, 0x69, 0x64, 0x20, 0x63, 0x75, 0x74, 0x6c, 0x61, 0x73, 0x73, 0x3a, 0x3a, 0x67, 0x65
        /* <DEDUP_REMOVED lines=180> */
        /*0bc2*/ 	.byte	0x69, 0x74, 0x79, 0x5d, 0x00
.L_0:


//--------------------- .nv.shared._ZN7cutlass13device_kernelINS_4gemm6kernel13GemmUniversalIN4cute5tupleIJiiiiEEENS1_10collective13CollectiveMmaINS1_34MainloopSm90TmaGmmaWarpSpecializedILi6ENS5_IJNS4_1CILi2EEENSA_ILi1EEESC_EEENS1_35KernelTmaWarpSpecializedCooperativeEEENS5_IJNSA_ILi128EEESG_NSA_ILi64EEEEEENS_6half_tENS5_IJlSC_lEEESJ_SK_NS4_8TiledMMAINS4_8MMA_AtomIJNS4_4SM904GMMA26MMA_64x128x16_F32F16F16_SSILNSO_5MajorE0ELSQ_0ELNSO_7ScaleInE1ELSR_1EEEEEENS4_6LayoutISD_NS5_IJSC_NSA_ILi0EEESV_EEEEENS5_IJNS4_10UnderscoreESY_SY_EEEEENS4_13SM90_TMA_LOADENS4_14ComposedLayoutINS4_7SwizzleILi3ELi4ELi3EEENS4_18smem_ptr_flag_bitsILi16EEENSU_INS5_IJNSA_ILi8EEESH_EEENS5_IJSH_SC_EEEEEEEvNS4_8identityENS4_23SM90_TMA_LOAD_MULTICASTES1B_vS1C_EENS_8epilogue10collective6detail29Sm90TmaWarpSpecializedAdapterINS1G_15DefaultEpilogueISJ_SK_SK_NS1F_6thread17LinearCombinationISJ_Li1EffLNS1K_9ScaleType4KindE0ELNS_15FloatRoundStyleE2ESJ_EENS1_15EpilogueDefaultEEEEEvvEEEEvNT_6ParamsE --------------------------
	.section	.nv.shared._ZN7cutlass13device_kernelINS_4gemm6kernel13GemmUniversalIN4cute5tupleIJiiiiEEENS1_10collective13CollectiveMmaINS1_34MainloopSm90TmaGmmaWarpSpecializedILi6ENS5_IJNS4_1CILi2EEENSA_ILi1EEESC_EEENS1_35KernelTmaWarpSpecializedCooperativeEEENS5_IJNSA_ILi128EEESG_NSA_ILi64EEEEEENS_6half_tENS5_IJlSC_lEEESJ_SK_NS4_8TiledMMAINS4_8MMA_AtomIJNS4_4SM904GMMA26MMA_64x128x16_F32F16F16_SSILNSO_5MajorE0ELSQ_0ELNSO_7ScaleInE1ELSR_1EEEEEENS4_6LayoutISD_NS5_IJSC_NSA_ILi0EEESV_EEEEENS5_IJNS4_10UnderscoreESY_SY_EEEEENS4_13SM90_TMA_LOADENS4_14ComposedLayoutINS4_7SwizzleILi3ELi4ELi3EEENS4_18smem_ptr_flag_bitsILi16EEENSU_INS5_IJNSA_ILi8EEESH_EEENS5_IJSH_SC_EEEEEEEvNS4_8identityENS4_23SM90_TMA_LOAD_MULTICASTES1B_vS1C_EENS_8epilogue10collective6detail29Sm90TmaWarpSpecializedAdapterINS1G_15DefaultEpilogueISJ_SK_SK_NS1F_6thread17LinearCombinationISJ_Li1EffLNS1K_9ScaleType4KindE0ELNS_15FloatRoundStyleE2ESJ_EENS1_15EpilogueDefaultEEEEEvvEEEEvNT_6ParamsE,"aw",@nobits
	.sectionflags	@""
	.align	16
	.zero		1024


//--------------------- .nv.shared.reserved.0     --------------------------
	.section	.nv.shared.reserved.0,"aw",@nobits
	.weak		__nv_reservedSMEM_offset_0_alias
	.size		__nv_reservedSMEM_offset_0_alias, 0, 0
	.other		__nv_reservedSMEM_offset_0_alias,@"STO_CUDA_RESERVED_SHARED STV_DEFAULT"
__nv_reservedSMEM_offset_0_alias:
	.zero		0


//--------------------- .nv.global                --------------------------
	.section	.nv.global,"aw",@nobits
.nv.global:
	.type		_ZN40_INTERNAL_1d90b8b5_4_k_cu_9958e861_341724cute1_E,@object
	.size		_ZN40_INTERNAL_1d90b8b5_4_k_cu_9958e861_341724cute1_E,(_ZN40_INTERNAL_1d90b8b5_4_k_cu_9958e861_341724cuda3std3__45__cpo6cbeginE - _ZN40_INTERNAL_1d90b8b5_4_k_cu_9958e861_341724cute1_E)
_ZN40_INTERNAL_1d90b8b5_4_k_cu_9958e861_341724cute1_E:
	.zero		1
	.type		_ZN40_INTERNAL_1d90b8b5_4_k_cu_9958e861_341724cuda3std3__45__cpo6cbeginE,@object
	.size		_ZN40_INTERNAL_1d90b8b5_4_k_cu_9958e861_341724cuda3std3__45__cpo6cbeginE,(_ZN40_INTERNAL_1d90b8b5_4_k_cu_9958e861_341724cuda3std3__48in_placeE - _ZN40_INTERNAL_1d90b8b5_4_k_cu_9958e861_341724cuda3std3__45__cpo6cbeginE)
_ZN40_INTERNAL_1d90b8b5_4_k_cu_9958e861_341724cuda3std3__45__cpo6cbeginE:
	.zero		1
	.type		_ZN40_INTERNAL_1d90b8b5_4_k_cu_9958e861_341724cuda3std3__48in_placeE,@object
	.size		_ZN40_INTERNAL_1d90b8b5_4_k_cu_9958e861_341724cuda3std3__48in_placeE,(_ZN40_INTERNAL_1d90b8b5_4_k_cu_9958e861_341724cuda3std6ranges3__45__cpo9iter_moveE - _ZN40_INTERNAL_1d90b8b5_4_k_cu_9958e861_341724cuda3std3__48in_placeE)
_ZN40_INTERNAL_1d90b8b5_4_k_cu_9958e861_341724cuda3std3__48in_placeE:
	.zero		1
	.type		_ZN40_INTERNAL_1d90b8b5_4_k_cu_9958e861_341724cuda3std6ranges3__45__cpo9iter_moveE,@object
	.size		_ZN40_INTERNAL_1d90b8b5_4_k_cu_9958e861_341724cuda3std6ranges3__45__cpo9iter_moveE,(_ZN40_INTERNAL_1d90b8b5_4_k_cu_9958e861_341724cuda3std3__45__cpo5beginE - _ZN40_INTERNAL_1d90b8b5_4_k_cu_9958e861_341724cuda3std6ranges3__45__cpo9iter_moveE)
_ZN40_INTERNAL_1d90b8b5_4_k_cu_9958e861_341724cuda3std6ranges3__45__cpo9iter_moveE:
	.zero		1
	.type		_ZN40_INTERNAL_1d90b8b5_4_k_cu_9958e861_341724cuda3std3__45__cpo5beginE,@object
	.size		_ZN40_INTERNAL_1d90b8b5_4_k_cu_9958e861_341724cuda3std3__45__cpo5beginE,(_ZN40_INTERNAL_1d90b8b5_4_k_cu_9958e861_341724cuda3std3__442_GLOBAL__N__1d90b8b5_4_k_cu_9958e861_341726ignoreE - _ZN40_INTERNAL_1d90b8b5_4_k_cu_9958e861_341724cuda3std3__45__cpo5beginE)
_ZN40_INTERNAL_1d90b8b5_4_k_cu_9958e861_341724cuda3std3__45__cpo5beginE:
	.zero		1
	.type		_ZN40_INTERNAL_1d90b8b5_4_k_cu_9958e861_341724cuda3std3__442_GLOBAL__N__1d90b8b5_4_k_cu_9958e861_341726ignoreE,@object
	.size		_ZN40_INTERNAL_1d90b8b5_4_k_cu_9958e861_341724cuda3std3__442_GLOBAL__N__1d90b8b5_4_k_cu_9958e861_341726ignoreE,(_ZN40_INTERNAL_1d90b8b5_4_k_cu_9958e861_341724cute7productE - _ZN40_INTERNAL_1d90b8b5_4_k_cu_9958e861_341724cuda3std3__442_GLOBAL__N__1d90b8b5_4_k_cu_9958e861_341726ignoreE)
_ZN40_INTERNAL_1d90b8b5_4_k_cu_9958e861_341724cuda3std3__442_GLOBAL__N__1d90b8b5_4_k_cu_9958e861_341726ignoreE:
	.zero		1
	.type		_ZN40_INTERNAL_1d90b8b5_4_k_cu_9958e861_341724cute7productE,@object
	.size		_ZN40_INTERNAL_1d90b8b5_4_k_cu_9958e861_341724cute7productE,(_ZN40_INTERNAL_1d90b8b5_4_k_cu_9958e861_341724cuda3std3__45__cpo3endE - _ZN40_INTERNAL_1d90b8b5_4_k_cu_9958e861_341724cute7productE)
_ZN40_INTERNAL_1d90b8b5_4_k_cu_9958e861_341724cute7productE:
	.zero		1
	.type		_ZN40_INTERNAL_1d90b8b5_4_k_cu_9958e861_341724cuda3std3__45__cpo3endE,@object
	.size		_ZN40_INTERNAL_1d90b8b5_4_k_cu_9958e861_341724cuda3std3__45__cpo3endE,(_ZN40_INTERNAL_1d90b8b5_4_k_cu_9958e861_341724cuda3std3__419piecewise_constructE - _ZN40_INTERNAL_1d90b8b5_4_k_cu_9958e861_341724cuda3std3__45__cpo3endE)
_ZN40_INTERNAL_1d90b8b5_4_k_cu_9958e861_341724cuda3std3__45__cpo3endE:
	.zero		1
	.type		_ZN40_INTERNAL_1d90b8b5_4_k_cu_9958e861_341724cuda3std3__419piecewise_constructE,@object
	.size		_ZN40_INTERNAL_1d90b8b5_4_k_cu_9958e861_341724cuda3std3__419piecewise_constructE,(_ZN40_INTERNAL_1d90b8b5_4_k_cu_9958e861_341724cuda3std3__45__cpo4cendE - _ZN40_INTERNAL_1d90b8b5_4_k_cu_9958e861_341724cuda3std3__419piecewise_constructE)
_ZN40_INTERNAL_1d90b8b5_4_k_cu_9958e861_341724cuda3std3__419piecewise_constructE:
	.zero		1
	.type		_ZN40_INTERNAL_1d90b8b5_4_k_cu_9958e861_341724cuda3std3__45__cpo4cendE,@object
	.size		_ZN40_INTERNAL_1d90b8b5_4_k_cu_9958e861_341724cuda3std3__45__cpo4cendE,(_ZN40_INTERNAL_1d90b8b5_4_k_cu_9958e861_341724cuda3std6ranges3__45__cpo4swapE - _ZN40_INTERNAL_1d90b8b5_4_k_cu_9958e861_341724cuda3std3__45__cpo4cendE)
_ZN40_INTERNAL_1d90b8b5_4_k_cu_9958e861_341724cuda3std3__45__cpo4cendE:
	.zero		1
	.type		_ZN40_INTERNAL_1d90b8b5_4_k_cu_9958e861_341724cuda3std6ranges3__45__cpo4swapE,@object
	.size		_ZN40_INTERNAL_1d90b8b5_4_k_cu_9958e861_341724cuda3std6ranges3__45__cpo4swapE,(.L_8 - _ZN40_INTERNAL_1d90b8b5_4_k_cu_9958e861_341724cuda3std6ranges3__45__cpo4swapE)
_ZN40_INTERNAL_1d90b8b5_4_k_cu_9958e861_341724cuda3std6ranges3__45__cpo4swapE:
	.zero		1
.L_8:


//--------------------- .nv.constant0._ZN7cutlass13device_kernelINS_4gemm6kernel13GemmUniversalIN4cute5tupleIJiiiiEEENS1_10collective13CollectiveMmaINS1_34MainloopSm90TmaGmmaWarpSpecializedILi6ENS5_IJNS4_1CILi2EEENSA_ILi1EEESC_EEENS1_35KernelTmaWarpSpecializedCooperativeEEENS5_IJNSA_ILi128EEESG_NSA_ILi64EEEEEENS_6half_tENS5_IJlSC_lEEESJ_SK_NS4_8TiledMMAINS4_8MMA_AtomIJNS4_4SM904GMMA26MMA_64x128x16_F32F16F16_SSILNSO_5MajorE0ELSQ_0ELNSO_7ScaleInE1ELSR_1EEEEEENS4_6LayoutISD_NS5_IJSC_NSA_ILi0EEESV_EEEEENS5_IJNS4_10UnderscoreESY_SY_EEEEENS4_13SM90_TMA_LOADENS4_14ComposedLayoutINS4_7SwizzleILi3ELi4ELi3EEENS4_18smem_ptr_flag_bitsILi16EEENSU_INS5_IJNSA_ILi8EEESH_EEENS5_IJSH_SC_EEEEEEEvNS4_8identityENS4_23SM90_TMA_LOAD_MULTICASTES1B_vS1C_EENS_8epilogue10collective6detail29Sm90TmaWarpSpecializedAdapterINS1G_15DefaultEpilogueISJ_SK_SK_NS1F_6thread17LinearCombinationISJ_Li1EffLNS1K_9ScaleType4KindE0ELNS_15FloatRoundStyleE2ESJ_EENS1_15EpilogueDefaultEEEEEvvEEEEvNT_6ParamsE --------------------------
	.section	.nv.constant0._ZN7cutlass13device_kernelINS_4gemm6kernel13GemmUniversalIN4cute5tupleIJiiiiEEENS1_10collective13CollectiveMmaINS1_34MainloopSm90TmaGmmaWarpSpecializedILi6ENS5_IJNS4_1CILi2EEENSA_ILi1EEESC_EEENS1_35KernelTmaWarpSpecializedCooperativeEEENS5_IJNSA_ILi128EEESG_NSA_ILi64EEEEEENS_6half_tENS5_IJlSC_lEEESJ_SK_NS4_8TiledMMAINS4_8MMA_AtomIJNS4_4SM904GMMA26MMA_64x128x16_F32F16F16_SSILNSO_5MajorE0ELSQ_0ELNSO_7ScaleInE1ELSR_1EEEEEENS4_6LayoutISD_NS5_IJSC_NSA_ILi0EEESV_EEEEENS5_IJNS4_10UnderscoreESY_SY_EEEEENS4_13SM90_TMA_LOADENS4_14ComposedLayoutINS4_7SwizzleILi3ELi4ELi3EEENS4_18smem_ptr_flag_bitsILi16EEENSU_INS5_IJNSA_ILi8EEESH_EEENS5_IJSH_SC_EEEEEEEvNS4_8identityENS4_23SM90_TMA_LOAD_MULTICASTES1B_vS1C_EENS_8epilogue10collective6detail29Sm90TmaWarpSpecializedAdapterINS1G_15DefaultEpilogueISJ_SK_SK_NS1F_6thread17LinearCombinationISJ_Li1EffLNS1K_9ScaleType4KindE0ELNS_15FloatRoundStyleE2ESJ_EENS1_15EpilogueDefaultEEEEEvvEEEEvNT_6ParamsE,"a",@progbits
	.sectionflags	@""
	.align	4
.nv.constant0._ZN7cutlass13device_kernelINS_4gemm6kernel13GemmUniversalIN4cute5tupleIJiiiiEEENS1_10collective13CollectiveMmaINS1_34MainloopSm90TmaGmmaWarpSpecializedILi6ENS5_IJNS4_1CILi2EEENSA_ILi1EEESC_EEENS1_35KernelTmaWarpSpecializedCooperativeEEENS5_IJNSA_ILi128EEESG_NSA_ILi64EEEEEENS_6half_tENS5_IJlSC_lEEESJ_SK_NS4_8TiledMMAINS4_8MMA_AtomIJNS4_4SM904GMMA26MMA_64x128x16_F32F16F16_SSILNSO_5MajorE0ELSQ_0ELNSO_7ScaleInE1ELSR_1EEEEEENS4_6LayoutISD_NS5_IJSC_NSA_ILi0EEESV_EEEEENS5_IJNS4_10UnderscoreESY_SY_EEEEENS4_13SM90_TMA_LOADENS4_14ComposedLayoutINS4_7SwizzleILi3ELi4ELi3EEENS4_18smem_ptr_flag_bitsILi16EEENSU_INS5_IJNSA_ILi8EEESH_EEENS5_IJSH_SC_EEEEEEEvNS4_8identityENS4_23SM90_TMA_LOAD_MULTICASTES1B_vS1C_EENS_8epilogue10collective6detail29Sm90TmaWarpSpecializedAdapterINS1G_15DefaultEpilogueISJ_SK_SK_NS1F_6thread17LinearCombinationISJ_Li1EffLNS1K_9ScaleType4KindE0ELNS_15FloatRoundStyleE2ESJ_EENS1_15EpilogueDefaultEEEEEvvEEEEvNT_6ParamsE:
	.zero		1664


//--------------------- SYMBOLS --------------------------

	.type		.nv.reservedSmem.offset0,@object
	.size		.nv.reservedSmem.offset0,0x4
	.type		__assertfail,@function
